	.target	sm_90a

	.elftype	@"ET_EXEC"


//--------------------- .note.nv.tkinfo           --------------------------
	.section	.note.nv.tkinfo,"",@"SHT_NOTE"
	.sectionflags	@"SHF_NOTE_NV_TKINFO"
	.tkinfo
        /*0018*/ 	.word	0x00000002
        /*0030*/ 	.string	""
        /*0030*/ 	.string	"ptxas"
        /*0030*/ 	.string	"Cuda compilation tools, release 13.0, V13.0.88"
        /*0030*/ 	.string	"Build cuda_13.0.r13.0/compiler.36424714_0"
        /*0030*/ 	.string	"-arch sm_90a -m 64 "



//--------------------- .note.nv.cuinfo           --------------------------
	.section	.note.nv.cuinfo,"",@"SHT_NOTE"
	.sectionflags	@"SHF_NOTE_NV_CUINFO"
        /*0018*/ 	.short	0x0002
        /*001a*/ 	.short	0x005a
        /*001c*/ 	.short	0x0082
	.zero		2


//--------------------- .nv.info                  --------------------------
	.section	.nv.info,"",@"SHT_CUDA_INFO"
	.align	4


	//----- nvinfo : EIATTR_REGCOUNT
	.align		4
        /*0000*/ 	.byte	0x04, 0x2f
        /*0002*/ 	.short	(.L_12 - .L_11)
	.align		4
.L_11:
        /*0004*/ 	.word	index@(_ZN7cutlass13device_kernelINS_4gemm6kernel13GemmUniversalIN4cute5tupleIJiiiiEEENS1_10collective13CollectiveMmaINS1_37MainloopSm90TmaGmmaWarpSpecializedFP8ILi11ENS5_IJNS4_1CILi4EEESB_NSA_ILi1EEEEEENS1_35KernelTmaWarpSpecializedCooperativeEEENS5_IJNSA_ILi256EEENSA_ILi64EEESH_EEENS_12float_e4m3_tENS5_IJlSC_lEEESJ_SK_NS4_8TiledMMAINS4_8MMA_AtomIJNS4_4SM904GMMA30MMA_64x64x32_F32E4M3E4M3_SS_TNILNSO_7ScaleInE1ELSQ_1EEEEEENS4_6LayoutINS5_IJNSA_ILi2EEESC_SC_EEENS5_IJSC_NSA_ILi0EEESW_EEEEENS5_IJNS4_10UnderscoreESZ_SZ_EEEEENS4_23SM90_TMA_LOAD_MULTICASTENS4_14ComposedLayoutINS4_7SwizzleILi2ELi4ELi3EEENS4_18smem_ptr_flag_bitsILi8EEENST_INS5_IJNSA_ILi8EEESH_EEENS5_IJSH_SC_EEEEEEEvNS4_8identityES12_S1C_vS1D_EENS_8epilogue10collective6detail29Sm90TmaWarpSpecializedAdapterINS1G_15DefaultEpilogueISJ_SK_SK_NS1F_6thread17LinearCombinationISJ_Li1EffLNS1K_9ScaleType4KindE0ELNS_15FloatRoundStyleE2ESJ_EENS1_15EpilogueDefaultEEEEEvvEEEEvNT_6ParamsE)
        /*0008*/ 	.word	0x000000a8


	//----- nvinfo : EIATTR_FRAME_SIZE
	.align		4
.L_12:
        /*000c*/ 	.byte	0x04, 0x11
        /*000e*/ 	.short	(.L_14 - .L_13)
	.align		4
.L_13:
        /*0010*/ 	.word	index@(_ZN7cutlass13device_kernelINS_4gemm6kernel13GemmUniversalIN4cute5tupleIJiiiiEEENS1_10collective13CollectiveMmaINS1_37MainloopSm90TmaGmmaWarpSpecializedFP8ILi11ENS5_IJNS4_1CILi4EEESB_NSA_ILi1EEEEEENS1_35KernelTmaWarpSpecializedCooperativeEEENS5_IJNSA_ILi256EEENSA_ILi64EEESH_EEENS_12float_e4m3_tENS5_IJlSC_lEEESJ_SK_NS4_8TiledMMAINS4_8MMA_AtomIJNS4_4SM904GMMA30MMA_64x64x32_F32E4M3E4M3_SS_TNILNSO_7ScaleInE1ELSQ_1EEEEEENS4_6LayoutINS5_IJNSA_ILi2EEESC_SC_EEENS5_IJSC_NSA_ILi0EEESW_EEEEENS5_IJNS4_10UnderscoreESZ_SZ_EEEEENS4_23SM90_TMA_LOAD_MULTICASTENS4_14ComposedLayoutINS4_7SwizzleILi2ELi4ELi3EEENS4_18smem_ptr_flag_bitsILi8EEENST_INS5_IJNSA_ILi8EEESH_EEENS5_IJSH_SC_EEEEEEEvNS4_8identityES12_S1C_vS1D_EENS_8epilogue10collective6detail29Sm90TmaWarpSpecializedAdapterINS1G_15DefaultEpilogueISJ_SK_SK_NS1F_6thread17LinearCombinationISJ_Li1EffLNS1K_9ScaleType4KindE0ELNS_15FloatRoundStyleE2ESJ_EENS1_15EpilogueDefaultEEEEEvvEEEEvNT_6ParamsE)
        /*0014*/ 	.word	0x00000000


	//----- nvinfo : EIATTR_MIN_STACK_SIZE
	.align		4
.L_14:
        /*0018*/ 	.byte	0x04, 0x12
        /*001a*/ 	.short	(.L_16 - .L_15)
	.align		4
.L_15:
        /*001c*/ 	.word	index@(_ZN7cutlass13device_kernelINS_4gemm6kernel13GemmUniversalIN4cute5tupleIJiiiiEEENS1_10collective13CollectiveMmaINS1_37MainloopSm90TmaGmmaWarpSpecializedFP8ILi11ENS5_IJNS4_1CILi4EEESB_NSA_ILi1EEEEEENS1_35KernelTmaWarpSpecializedCooperativeEEENS5_IJNSA_ILi256EEENSA_ILi64EEESH_EEENS_12float_e4m3_tENS5_IJlSC_lEEESJ_SK_NS4_8TiledMMAINS4_8MMA_AtomIJNS4_4SM904GMMA30MMA_64x64x32_F32E4M3E4M3_SS_TNILNSO_7ScaleInE1ELSQ_1EEEEEENS4_6LayoutINS5_IJNSA_ILi2EEESC_SC_EEENS5_IJSC_NSA_ILi0EEESW_EEEEENS5_IJNS4_10UnderscoreESZ_SZ_EEEEENS4_23SM90_TMA_LOAD_MULTICASTENS4_14ComposedLayoutINS4_7SwizzleILi2ELi4ELi3EEENS4_18smem_ptr_flag_bitsILi8EEENST_INS5_IJNSA_ILi8EEESH_EEENS5_IJSH_SC_EEEEEEEvNS4_8identityES12_S1C_vS1D_EENS_8epilogue10collective6detail29Sm90TmaWarpSpecializedAdapterINS1G_15DefaultEpilogueISJ_SK_SK_NS1F_6thread17LinearCombinationISJ_Li1EffLNS1K_9ScaleType4KindE0ELNS_15FloatRoundStyleE2ESJ_EENS1_15EpilogueDefaultEEEEEvvEEEEvNT_6ParamsE)
        /*0020*/ 	.word	0x00000000
.L_16:


//--------------------- .nv.compat                --------------------------
	.section	.nv.compat,"",@"SHT_CUDA_COMPAT_INFO"
	.align	4
        /*0000*/ 	.byte	0x02, 0x09, 0x01, 0x00, 0x02, 0x02, 0x04, 0x00, 0x02, 0x05, 0x05, 0x00, 0x03, 0x07, 0x01, 0x01
        /*0010*/ 	.byte	0x02, 0x03, 0x01, 0x00, 0x02, 0x06, 0x01, 0x00, 0x04, 0x0b, 0x08, 0x00, 0x00, 0x00, 0x00, 0x00
        /*0020*/ 	.byte	0x00, 0x00, 0x00, 0x00


//--------------------- .nv.info._ZN7cutlass13device_kernelINS_4gemm6kernel13GemmUniversalIN4cute5tupleIJiiiiEEENS1_10collective13CollectiveMmaINS1_37MainloopSm90TmaGmmaWarpSpecializedFP8ILi11ENS5_IJNS4_1CILi4EEESB_NSA_ILi1EEEEEENS1_35KernelTmaWarpSpecializedCooperativeEEENS5_IJNSA_ILi256EEENSA_ILi64EEESH_EEENS_12float_e4m3_tENS5_IJlSC_lEEESJ_SK_NS4_8TiledMMAINS4_8MMA_AtomIJNS4_4SM904GMMA30MMA_64x64x32_F32E4M3E4M3_SS_TNILNSO_7ScaleInE1ELSQ_1EEEEEENS4_6LayoutINS5_IJNSA_ILi2EEESC_SC_EEENS5_IJSC_NSA_ILi0EEESW_EEEEENS5_IJNS4_10UnderscoreESZ_SZ_EEEEENS4_23SM90_TMA_LOAD_MULTICASTENS4_14ComposedLayoutINS4_7SwizzleILi2ELi4ELi3EEENS4_18smem_ptr_flag_bitsILi8EEENST_INS5_IJNSA_ILi8EEESH_EEENS5_IJSH_SC_EEEEEEEvNS4_8identityES12_S1C_vS1D_EENS_8epilogue10collective6detail29Sm90TmaWarpSpecializedAdapterINS1G_15DefaultEpilogueISJ_SK_SK_NS1F_6thread17LinearCombinationISJ_Li1EffLNS1K_9ScaleType4KindE0ELNS_15FloatRoundStyleE2ESJ_EENS1_15EpilogueDefaultEEEEEvvEEEEvNT_6ParamsE --------------------------
	.section	.nv.info._ZN7cutlass13device_kernelINS_4gemm6kernel13GemmUniversalIN4cute5tupleIJiiiiEEENS1_10collective13CollectiveMmaINS1_37MainloopSm90TmaGmmaWarpSpecializedFP8ILi11ENS5_IJNS4_1CILi4EEESB_NSA_ILi1EEEEEENS1_35KernelTmaWarpSpecializedCooperativeEEENS5_IJNSA_ILi256EEENSA_ILi64EEESH_EEENS_12float_e4m3_tENS5_IJlSC_lEEESJ_SK_NS4_8TiledMMAINS4_8MMA_AtomIJNS4_4SM904GMMA30MMA_64x64x32_F32E4M3E4M3_SS_TNILNSO_7ScaleInE1ELSQ_1EEEEEENS4_6LayoutINS5_IJNSA_ILi2EEESC_SC_EEENS5_IJSC_NSA_ILi0EEESW_EEEEENS5_IJNS4_10UnderscoreESZ_SZ_EEEEENS4_23SM90_TMA_LOAD_MULTICASTENS4_14ComposedLayoutINS4_7SwizzleILi2ELi4ELi3EEENS4_18smem_ptr_flag_bitsILi8EEENST_INS5_IJNSA_ILi8EEESH_EEENS5_IJSH_SC_EEEEEEEvNS4_8identityES12_S1C_vS1D_EENS_8epilogue10collective6detail29Sm90TmaWarpSpecializedAdapterINS1G_15DefaultEpilogueISJ_SK_SK_NS1F_6thread17LinearCombinationISJ_Li1EffLNS1K_9ScaleType4KindE0ELNS_15FloatRoundStyleE2ESJ_EENS1_15EpilogueDefaultEEEEEvvEEEEvNT_6ParamsE,"",@"SHT_CUDA_INFO"
	.sectionflags	@""
	.align	4


	//----- nvinfo : EIATTR_CUDA_API_VERSION
	.align		4
        /*0000*/ 	.byte	0x04, 0x37
        /*0002*/ 	.short	(.L_18 - .L_17)
.L_17:
        /*0004*/ 	.word	0x00000082


	//----- nvinfo : EIATTR_KPARAM_INFO
	.align		4
.L_18:
        /*0008*/ 	.byte	0x04, 0x17
        /*000a*/ 	.short	(.L_20 - .L_19)
.L_19:
        /*000c*/ 	.word	0x00000000
        /*0010*/ 	.short	0x0000
        /*0012*/ 	.short	0x0070
        /*0014*/ 	.byte	0x00, 0xf0, 0x01, 0x10


	//----- nvinfo : EIATTR_SPARSE_MMA_MASK
	.align		4
.L_20:
        /*0018*/ 	.byte	0x03, 0x50
        /*001a*/ 	.short	0x0000


	//----- nvinfo : EIATTR_MAXREG_COUNT
	.align		4
        /*001c*/ 	.byte	0x03, 0x1b
        /*001e*/ 	.short	0x00a8


	//----- nvinfo : EIATTR_NUM_BARRIERS
	.align		4
        /*0020*/ 	.byte	0x02, 0x4c
        /*0022*/ 	.byte	0x01
	.zero		1


	//----- nvinfo : EIATTR_MERCURY_ISA_VERSION
	.align		4
        /*0024*/ 	.byte	0x03, 0x5f
        /*0026*/ 	.short	0x0101


	//----- nvinfo : EIATTR_INT_WARP_WIDE_INSTR_OFFSETS
	.align		4
        /*0028*/ 	.byte	0x04, 0x31
        /*002a*/ 	.short	(.L_22 - .L_21)


	//   ....[0]....
.L_21:
        /*002c*/ 	.word	0x000005a0


	//   ....[1]....
        /*0030*/ 	.word	0x000005c0


	//   ....[2]....
        /*0034*/ 	.word	0x00000780


	//----- nvinfo : EIATTR_COOP_GROUP_MASK_REGIDS
	.align		4
.L_22:
        /*0038*/ 	.byte	0x04, 0x29
        /*003a*/ 	.short	(.L_24 - .L_23)


	//   ....[0]....
.L_23:
        /*003c*/ 	.word	0xffffffff


	//   ....[1]....
        /*0040*/ 	.word	0xffffffff


	//   ....[2]....
        /*0044*/ 	.word	0xffffffff


	//   ....[3]....
        /*0048*/ 	.word	0xffffffff


	//   ....[4]....
        /*004c*/ 	.word	0xffffffff


	//   ....[5]....
        /*0050*/ 	.word	0xffffffff


	//----- nvinfo : EIATTR_COOP_GROUP_INSTR_OFFSETS
	.align		4
.L_24:
        /*0054*/ 	.byte	0x04, 0x28
        /*0056*/ 	.short	(.L_26 - .L_25)


	//   ....[0]....
.L_25:
        /*0058*/ 	.word	0x00000060


	//   ....[1]....
        /*005c*/ 	.word	0x00000070


	//   ....[2]....
        /*0060*/ 	.word	0x00000130


	//   ....[3]....
        /*0064*/ 	.word	0x000003e0


	//   ....[4]....
        /*0068*/ 	.word	0x00000920


	//   ....[5]....
        /*006c*/ 	.word	0x000013a0


	//----- nvinfo : EIATTR_REG_RECONFIG
	.align		4
.L_26:
        /*0070*/ 	.byte	0x01, 0x54
	.zero		2


	//----- nvinfo : EIATTR_MBARRIER_INSTR_OFFSETS
	.align		4
        /*0074*/ 	.byte	0x04, 0x39
        /*0076*/ 	.short	(.L_28 - .L_27)


	//   ....[0]....
.L_27:
        /*0078*/ 	.word	0x00000250
        /*007c*/ 	.word	0x000000ff
        /*0080*/ 	.word	0x00000000
        /*0084*/ 	.short	0x0100
        /*0086*/ 	.byte	0x08
	.zero		1


	//   ....[1]....
        /*0088*/ 	.word	0x00000260
        /*008c*/ 	.word	0x000000ff
        /*0090*/ 	.word	0x00000058
        /*0094*/ 	.short	0x0100
        /*0096*/ 	.byte	0x08
	.zero		1


	//   ....[2]....
        /*0098*/ 	.word	0x00000270
        /*009c*/ 	.word	0x000000ff
        /*00a0*/ 	.word	0x00000008
        /*00a4*/ 	.short	0x0100
        /*00a6*/ 	.byte	0x08
	.zero		1


	//   ....[3]....
        /*00a8*/ 	.word	0x00000280
        /*00ac*/ 	.word	0x000000ff
        /*00b0*/ 	.word	0x00000060
        /*00b4*/ 	.short	0x0100
        /*00b6*/ 	.byte	0x08
	.zero		1


	//   ....[4]....
        /*00b8*/ 	.word	0x00000290
        /*00bc*/ 	.word	0x000000ff
        /*00c0*/ 	.word	0x00000010
        /*00c4*/ 	.short	0x0100
        /*00c6*/ 	.byte	0x08
	.zero		1


	//   ....[5]....
        /*00c8*/ 	.word	0x000002a0
        /*00cc*/ 	.word	0x000000ff
        /*00d0*/ 	.word	0x00000068
        /*00d4*/ 	.short	0x0100
        /*00d6*/ 	.byte	0x08
	.zero		1


	//   ....[6]....
        /*00d8*/ 	.word	0x000002b0
        /*00dc*/ 	.word	0x000000ff
        /*00e0*/ 	.word	0x00000018
        /*00e4*/ 	.short	0x0100
        /*00e6*/ 	.byte	0x08
	.zero		1


	//   ....[7]....
        /*00e8*/ 	.word	0x000002c0
        /*00ec*/ 	.word	0x000000ff
        /*00f0*/ 	.word	0x00000070
        /*00f4*/ 	.short	0x0100
        /*00f6*/ 	.byte	0x08
	.zero		1


	//   ....[8]....
        /*00f8*/ 	.word	0x000002d0
        /*00fc*/ 	.word	0x000000ff
        /*0100*/ 	.word	0x00000020
        /*0104*/ 	.short	0x0100
        /*0106*/ 	.byte	0x08
	.zero		1


	//   ....[9]....
        /*0108*/ 	.word	0x000002e0
        /*010c*/ 	.word	0x000000ff
        /*0110*/ 	.word	0x00000078
        /*0114*/ 	.short	0x0100
        /*0116*/ 	.byte	0x08
	.zero		1


	//   ....[10]....
        /*0118*/ 	.word	0x000002f0
        /*011c*/ 	.word	0x000000ff
        /*0120*/ 	.word	0x00000028
        /*0124*/ 	.short	0x0100
        /*0126*/ 	.byte	0x08
	.zero		1


	//   ....[11]....
        /*0128*/ 	.word	0x00000300
        /*012c*/ 	.word	0x000000ff
        /*0130*/ 	.word	0x00000080
        /*0134*/ 	.short	0x0100
        /*0136*/ 	.byte	0x08
	.zero		1


	//   ....[12]....
        /*0138*/ 	.word	0x00000310
        /*013c*/ 	.word	0x000000ff
        /*0140*/ 	.word	0x00000030
        /*0144*/ 	.short	0x0100
        /*0146*/ 	.byte	0x08
	.zero		1


	//   ....[13]....
        /*0148*/ 	.word	0x00000320
        /*014c*/ 	.word	0x000000ff
        /*0150*/ 	.word	0x00000088
        /*0154*/ 	.short	0x0100
        /*0156*/ 	.byte	0x08
	.zero		1


	//   ....[14]....
        /*0158*/ 	.word	0x00000330
        /*015c*/ 	.word	0x000000ff
        /*0160*/ 	.word	0x00000038
        /*0164*/ 	.short	0x0100
        /*0166*/ 	.byte	0x08
	.zero		1


	//   ....[15]....
        /*0168*/ 	.word	0x00000340
        /*016c*/ 	.word	0x000000ff
        /*0170*/ 	.word	0x00000090
        /*0174*/ 	.short	0x0100
        /*0176*/ 	.byte	0x08
	.zero		1


	//   ....[16]....
        /*0178*/ 	.word	0x00000350
        /*017c*/ 	.word	0x000000ff
        /*0180*/ 	.word	0x00000040
        /*0184*/ 	.short	0x0100
        /*0186*/ 	.byte	0x08
	.zero		1


	//   ....[17]....
        /*0188*/ 	.word	0x00000360
        /*018c*/ 	.word	0x000000ff
        /*0190*/ 	.word	0x00000098
        /*0194*/ 	.short	0x0100
        /*0196*/ 	.byte	0x08
	.zero		1


	//   ....[18]....
        /*0198*/ 	.word	0x00000370
        /*019c*/ 	.word	0x000000ff
        /*01a0*/ 	.word	0x00000048
        /*01a4*/ 	.short	0x0100
        /*01a6*/ 	.byte	0x08
	.zero		1


	//   ....[19]....
        /*01a8*/ 	.word	0x00000380
        /*01ac*/ 	.word	0x000000ff
        /*01b0*/ 	.word	0x000000a0
        /*01b4*/ 	.short	0x0100
        /*01b6*/ 	.byte	0x08
	.zero		1


	//   ....[20]....
        /*01b8*/ 	.word	0x00000390
        /*01bc*/ 	.word	0x000000ff
        /*01c0*/ 	.word	0x00000050
        /*01c4*/ 	.short	0x0100
        /*01c6*/ 	.byte	0x08
	.zero		1


	//   ....[21]....
        /*01c8*/ 	.word	0x000003a0
        /*01cc*/ 	.word	0x000000ff
        /*01d0*/ 	.word	0x000000a8
        /*01d4*/ 	.short	0x0100
        /*01d6*/ 	.byte	0x08
	.zero		1


	//   ....[22]....
        /*01d8*/ 	.word	0x00000810
        /*01dc*/ 	.word	0x000000ff
        /*01e0*/ 	.word	0x000000c0
        /*01e4*/ 	.short	0x0100
        /*01e6*/ 	.byte	0x06
	.zero		1


	//   ....[23]....
        /*01e8*/ 	.word	0x00000890
        /*01ec*/ 	.word	0x000000ff
        /*01f0*/ 	.word	0x000000c8
        /*01f4*/ 	.short	0x0100
        /*01f6*/ 	.byte	0x06
	.zero		1


	//   ....[24]....
        /*01f8*/ 	.word	0x000018d0
        /*01fc*/ 	.word	0x000000ff
        /*0200*/ 	.word	0x00000000
        /*0204*/ 	.short	0x010a
        /*0206*/ 	.byte	0x06
	.zero		1


	//   ....[25]....
        /*0208*/ 	.word	0x00001910
        /*020c*/ 	.word	0x000000ff
        /*0210*/ 	.word	0x00000000
        /*0214*/ 	.short	0x010a
        /*0216*/ 	.byte	0x06
	.zero		1


	//   ....[26]....
        /*0218*/ 	.word	0x000022e0
        /*021c*/ 	.word	0x000000ff
        /*0220*/ 	.word	0x00000000
        /*0224*/ 	.short	0x010a
        /*0226*/ 	.byte	0x0c
	.zero		1


	//   ....[27]....
        /*0228*/ 	.word	0x00002320
        /*022c*/ 	.word	0x000000ff
        /*0230*/ 	.word	0x00000000
        /*0234*/ 	.short	0x010a
        /*0236*/ 	.byte	0x0c
	.zero		1


	//   ....[28]....
        /*0238*/ 	.word	0x000029f0
        /*023c*/ 	.word	0x0000000f
        /*0240*/ 	.word	0x00000000
        /*0244*/ 	.short	0x0101
        /*0246*/ 	.byte	0x3f
	.zero		1


	//   ....[29]....
        /*0248*/ 	.word	0x00003090
        /*024c*/ 	.word	0x0000000c
        /*0250*/ 	.word	0x00000000
        /*0254*/ 	.short	0x0101
        /*0256*/ 	.byte	0x3f
	.zero		1


	//   ....[30]....
        /*0258*/ 	.word	0x00008c30
        /*025c*/ 	.word	0x00000014
        /*0260*/ 	.word	0x00000058
        /*0264*/ 	.short	0x010a
        /*0266*/ 	.byte	0x3f
	.zero		1


	//   ....[31]....
        /*0268*/ 	.word	0x00008fd0
        /*026c*/ 	.word	0x00000008
        /*0270*/ 	.word	0x000000c8
        /*0274*/ 	.short	0x0101
        /*0276*/ 	.byte	0x3f
	.zero		1


	//   ....[32]....
        /*0278*/ 	.word	0x000096f0
        /*027c*/ 	.word	0x00000006
        /*0280*/ 	.word	0x00000000
        /*0284*/ 	.short	0x010a
        /*0286*/ 	.byte	0x3f
	.zero		1


	//   ....[33]....
        /*0288*/ 	.word	0x00009770
        /*028c*/ 	.word	0x00000007
        /*0290*/ 	.word	0x00000000
        /*0294*/ 	.short	0x010a
        /*0296*/ 	.byte	0x3f
	.zero		1


	//   ....[34]....
        /*0298*/ 	.word	0x00009800
        /*029c*/ 	.word	0x00000006
        /*02a0*/ 	.word	0x00000000
        /*02a4*/ 	.short	0x010a
        /*02a6*/ 	.byte	0x3f
	.zero		1


	//   ....[35]....
        /*02a8*/ 	.word	0x00009890
        /*02ac*/ 	.word	0x00000009
        /*02b0*/ 	.word	0x00000000
        /*02b4*/ 	.short	0x010a
        /*02b6*/ 	.byte	0x3f
	.zero		1


	//   ....[36]....
        /*02b8*/ 	.word	0x00009920
        /*02bc*/ 	.word	0x00000006
        /*02c0*/ 	.word	0x00000000
        /*02c4*/ 	.short	0x010a
        /*02c6*/ 	.byte	0x3f
	.zero		1


	//   ....[37]....
        /*02c8*/ 	.word	0x000099b0
        /*02cc*/ 	.word	0x00000009
        /*02d0*/ 	.word	0x00000000
        /*02d4*/ 	.short	0x010a
        /*02d6*/ 	.byte	0x3f
	.zero		1


	//   ....[38]....
        /*02d8*/ 	.word	0x00009a40
        /*02dc*/ 	.word	0x00000006
        /*02e0*/ 	.word	0x00000000
        /*02e4*/ 	.short	0x010a
        /*02e6*/ 	.byte	0x3f
	.zero		1


	//   ....[39]....
        /*02e8*/ 	.word	0x00009ad0
        /*02ec*/ 	.word	0x00000009
        /*02f0*/ 	.word	0x00000000
        /*02f4*/ 	.short	0x010a
        /*02f6*/ 	.byte	0x3f
	.zero		1


	//   ....[40]....
        /*02f8*/ 	.word	0x00009b60
        /*02fc*/ 	.word	0x0000000a
        /*0300*/ 	.word	0x00000000
        /*0304*/ 	.short	0x010a
        /*0306*/ 	.byte	0x3f
	.zero		1


	//   ....[41]....
        /*0308*/ 	.word	0x00009bf0
        /*030c*/ 	.word	0x0000000b
        /*0310*/ 	.word	0x00000000
        /*0314*/ 	.short	0x010a
        /*0316*/ 	.byte	0x3f
	.zero		1


	//   ....[42]....
        /*0318*/ 	.word	0x00009c80
        /*031c*/ 	.word	0x00000003
        /*0320*/ 	.word	0x00000000
        /*0324*/ 	.short	0x010a
        /*0326*/ 	.byte	0x3f
	.zero		1


	//   ....[43]....
        /*0328*/ 	.word	0x00009cf0
        /*032c*/ 	.word	0x0000000d
        /*0330*/ 	.word	0x00000000
        /*0334*/ 	.short	0x010a
        /*0336*/ 	.byte	0x3f
	.zero		1


	//   ....[44]....
        /*0338*/ 	.word	0x00009d50
        /*033c*/ 	.word	0x0000000f
        /*0340*/ 	.word	0x00000000
        /*0344*/ 	.short	0x010a
        /*0346*/ 	.byte	0x3f
	.zero		1


	//   ....[45]....
        /*0348*/ 	.word	0x00009e20
        /*034c*/ 	.word	0x00000014
        /*0350*/ 	.word	0x00000058
        /*0354*/ 	.short	0x010a
        /*0356*/ 	.byte	0x3f
	.zero		1


	//   ....[46]....
        /*0358*/ 	.word	0x00009ef0
        /*035c*/ 	.word	0x00000006
        /*0360*/ 	.word	0x00000000
        /*0364*/ 	.short	0x010a
        /*0366*/ 	.byte	0x3f
	.zero		1


	//   ....[47]....
        /*0368*/ 	.word	0x00009f40
        /*036c*/ 	.word	0x00000007
        /*0370*/ 	.word	0x00000000
        /*0374*/ 	.short	0x010a
        /*0376*/ 	.byte	0x3f
	.zero		1


	//   ....[48]....
        /*0378*/ 	.word	0x00009f90
        /*037c*/ 	.word	0x00000006
        /*0380*/ 	.word	0x00000000
        /*0384*/ 	.short	0x010a
        /*0386*/ 	.byte	0x3f
	.zero		1


	//   ....[49]....
        /*0388*/ 	.word	0x00009fe0
        /*038c*/ 	.word	0x00000009
        /*0390*/ 	.word	0x00000000
        /*0394*/ 	.short	0x010a
        /*0396*/ 	.byte	0x3f
	.zero		1


	//   ....[50]....
        /*0398*/ 	.word	0x0000a030
        /*039c*/ 	.word	0x00000006
        /*03a0*/ 	.word	0x00000000
        /*03a4*/ 	.short	0x010a
        /*03a6*/ 	.byte	0x3f
	.zero		1


	//   ....[51]....
        /*03a8*/ 	.word	0x0000a080
        /*03ac*/ 	.word	0x00000009
        /*03b0*/ 	.word	0x00000000
        /*03b4*/ 	.short	0x010a
        /*03b6*/ 	.byte	0x3f
	.zero		1


	//   ....[52]....
        /*03b8*/ 	.word	0x0000a0d0
        /*03bc*/ 	.word	0x00000006
        /*03c0*/ 	.word	0x00000000
        /*03c4*/ 	.short	0x010a
        /*03c6*/ 	.byte	0x3f
	.zero		1


	//   ....[53]....
        /*03c8*/ 	.word	0x0000a120
        /*03cc*/ 	.word	0x00000009
        /*03d0*/ 	.word	0x00000000
        /*03d4*/ 	.short	0x010a
        /*03d6*/ 	.byte	0x3f
	.zero		1


	//   ....[54]....
        /*03d8*/ 	.word	0x0000a170
        /*03dc*/ 	.word	0x0000000a
        /*03e0*/ 	.word	0x00000000
        /*03e4*/ 	.short	0x010a
        /*03e6*/ 	.byte	0x3f
	.zero		1


	//   ....[55]....
        /*03e8*/ 	.word	0x0000a1c0
        /*03ec*/ 	.word	0x0000000b
        /*03f0*/ 	.word	0x00000000
        /*03f4*/ 	.short	0x010a
        /*03f6*/ 	.byte	0x3f
	.zero		1


	//----- nvinfo : EIATTR_NUM_MBARRIERS
	.align		4
.L_28:
        /*03f8*/ 	.byte	0x03, 0x38
        /*03fa*/ 	.short	0x0018


	//----- nvinfo : EIATTR_EXIT_INSTR_OFFSETS
	.align		4
        /*03fc*/ 	.byte	0x04, 0x1c
        /*03fe*/ 	.short	(.L_30 - .L_29)


	//   ....[0]....
.L_29:
        /*0400*/ 	.word	0x00000a80


	//   ....[1]....
        /*0404*/ 	.word	0x00001270


	//   ....[2]....
        /*0408*/ 	.word	0x00008220


	//   ....[3]....
        /*040c*/ 	.word	0x00008780


	//   ....[4]....
        /*0410*/ 	.word	0x00009cd0


	//----- nvinfo : EIATTR_MAX_THREADS
	.align		4
.L_30:
        /*0414*/ 	.byte	0x04, 0x05
        /*0416*/ 	.short	(.L_32 - .L_31)
.L_31:
        /*0418*/ 	.word	0x00000180
        /*041c*/ 	.word	0x00000001
        /*0420*/ 	.word	0x00000001


	//----- nvinfo : EIATTR_CRS_STACK_SIZE
	.align		4
.L_32:
        /*0424*/ 	.byte	0x04, 0x1e
        /*0426*/ 	.short	(.L_34 - .L_33)
.L_33:
        /*0428*/ 	.word	0x00000000


	//----- nvinfo : EIATTR_CBANK_PARAM_SIZE
	.align		4
.L_34:
        /*042c*/ 	.byte	0x03, 0x19
        /*042e*/ 	.short	0x0470


	//----- nvinfo : EIATTR_PARAM_CBANK
	.align		4
        /*0430*/ 	.byte	0x04, 0x0a
        /*0432*/ 	.short	(.L_36 - .L_35)
	.align		4
.L_35:
        /*0434*/ 	.word	index@(.nv.constant0._ZN7cutlass13device_kernelINS_4gemm6kernel13GemmUniversalIN4cute5tupleIJiiiiEEENS1_10collective13CollectiveMmaINS1_37MainloopSm90TmaGmmaWarpSpecializedFP8ILi11ENS5_IJNS4_1CILi4EEESB_NSA_ILi1EEEEEENS1_35KernelTmaWarpSpecializedCooperativeEEENS5_IJNSA_ILi256EEENSA_ILi64EEESH_EEENS_12float_e4m3_tENS5_IJlSC_lEEESJ_SK_NS4_8TiledMMAINS4_8MMA_AtomIJNS4_4SM904GMMA30MMA_64x64x32_F32E4M3E4M3_SS_TNILNSO_7ScaleInE1ELSQ_1EEEEEENS4_6LayoutINS5_IJNSA_ILi2EEESC_SC_EEENS5_IJSC_NSA_ILi0EEESW_EEEEENS5_IJNS4_10UnderscoreESZ_SZ_EEEEENS4_23SM90_TMA_LOAD_MULTICASTENS4_14ComposedLayoutINS4_7SwizzleILi2ELi4ELi3EEENS4_18smem_ptr_flag_bitsILi8EEENST_INS5_IJNSA_ILi8EEESH_EEENS5_IJSH_SC_EEEEEEEvNS4_8identityES12_S1C_vS1D_EENS_8epilogue10collective6detail29Sm90TmaWarpSpecializedAdapterINS1G_15DefaultEpilogueISJ_SK_SK_NS1F_6thread17LinearCombinationISJ_Li1EffLNS1K_9ScaleType4KindE0ELNS_15FloatRoundStyleE2ESJ_EENS1_15EpilogueDefaultEEEEEvvEEEEvNT_6ParamsE)
        /*0438*/ 	.short	0x0210
        /*043a*/ 	.short	0x0470


	//----- nvinfo : EIATTR_SW_WAR
	.align		4
.L_36:
        /*043c*/ 	.byte	0x04, 0x36
        /*043e*/ 	.short	(.L_38 - .L_37)
.L_37:
        /*0440*/ 	.word	0x00000008
.L_38:


//--------------------- .nv.callgraph             --------------------------
	.section	.nv.callgraph,"",@"SHT_CUDA_CALLGRAPH"
	.align	4
	.sectionentsize	8
	.align		4
        /*0000*/ 	.word	0x00000000
	.align		4
        /*0004*/ 	.word	0xffffffff
	.align		4
        /*0008*/ 	.word	0x00000000
	.align		4
        /*000c*/ 	.word	0xfffffffe
	.align		4
        /*0010*/ 	.word	0x00000000
	.align		4
        /*0014*/ 	.word	0xfffffffd
	.align		4
        /*0018*/ 	.word	0x00000000
	.align		4
        /*001c*/ 	.word	0xfffffffc


//--------------------- .nv.constant4             --------------------------
	.section	.nv.constant4,"a",@progbits
	.align	8
	.align		8
.nv.constant4:
        /*0000*/ 	.dword	_ZN40_INTERNAL_7622834b_4_k_cu_e89c737f_260014cuda3std3__45__cpo5beginE
	.align		8
        /*0008*/ 	.dword	_ZN40_INTERNAL_7622834b_4_k_cu_e89c737f_260014cuda3std3__45__cpo3endE
	.align		8
        /*0010*/ 	.dword	_ZN40_INTERNAL_7622834b_4_k_cu_e89c737f_260014cuda3std3__45__cpo6cbeginE
	.align		8
        /*0018*/ 	.dword	_ZN40_INTERNAL_7622834b_4_k_cu_e89c737f_260014cuda3std3__45__cpo4cendE
	.align		8
        /*0020*/ 	.dword	_ZN40_INTERNAL_7622834b_4_k_cu_e89c737f_260014cuda3std3__442_GLOBAL__N__7622834b_4_k_cu_e89c737f_260016ignoreE
	.align		8
        /*0028*/ 	.dword	_ZN40_INTERNAL_7622834b_4_k_cu_e89c737f_260014cuda3std3__419piecewise_constructE
	.align		8
        /*0030*/ 	.dword	_ZN40_INTERNAL_7622834b_4_k_cu_e89c737f_260014cuda3std3__48in_placeE
	.align		8
        /*0038*/ 	.dword	_ZN40_INTERNAL_7622834b_4_k_cu_e89c737f_260014cuda3std6ranges3__45__cpo4swapE
	.align		8
        /*0040*/ 	.dword	_ZN40_INTERNAL_7622834b_4_k_cu_e89c737f_260014cuda3std6ranges3__45__cpo9iter_moveE
	.align		8
        /*0048*/ 	.dword	_ZN40_INTERNAL_7622834b_4_k_cu_e89c737f_260014cute7productE
	.align		8
        /*0050*/ 	.dword	_ZN40_INTERNAL_7622834b_4_k_cu_e89c737f_260014cute1_E


//--------------------- .text._ZN7cutlass13device_kernelINS_4gemm6kernel13GemmUniversalIN4cute5tupleIJiiiiEEENS1_10collective13CollectiveMmaINS1_37MainloopSm90TmaGmmaWarpSpecializedFP8ILi11ENS5_IJNS4_1CILi4EEESB_NSA_ILi1EEEEEENS1_35KernelTmaWarpSpecializedCooperativeEEENS5_IJNSA_ILi256EEENSA_ILi64EEESH_EEENS_12float_e4m3_tENS5_IJlSC_lEEESJ_SK_NS4_8TiledMMAINS4_8MMA_AtomIJNS4_4SM904GMMA30MMA_64x64x32_F32E4M3E4M3_SS_TNILNSO_7ScaleInE1ELSQ_1EEEEEENS4_6LayoutINS5_IJNSA_ILi2EEESC_SC_EEENS5_IJSC_NSA_ILi0EEESW_EEEEENS5_IJNS4_10UnderscoreESZ_SZ_EEEEENS4_23SM90_TMA_LOAD_MULTICASTENS4_14ComposedLayoutINS4_7SwizzleILi2ELi4ELi3EEENS4_18smem_ptr_flag_bitsILi8EEENST_INS5_IJNSA_ILi8EEESH_EEENS5_IJSH_SC_EEEEEEEvNS4_8identityES12_S1C_vS1D_EENS_8epilogue10collective6detail29Sm90TmaWarpSpecializedAdapterINS1G_15DefaultEpilogueISJ_SK_SK_NS1F_6thread17LinearCombinationISJ_Li1EffLNS1K_9ScaleType4KindE0ELNS_15FloatRoundStyleE2ESJ_EENS1_15EpilogueDefaultEEEEEvvEEEEvNT_6ParamsE --------------------------
	.section	.text._ZN7cutlass13device_kernelINS_4gemm6kernel13GemmUniversalIN4cute5tupleIJiiiiEEENS1_10collective13CollectiveMmaINS1_37MainloopSm90TmaGmmaWarpSpecializedFP8ILi11ENS5_IJNS4_1CILi4EEESB_NSA_ILi1EEEEEENS1_35KernelTmaWarpSpecializedCooperativeEEENS5_IJNSA_ILi256EEENSA_ILi64EEESH_EEENS_12float_e4m3_tENS5_IJlSC_lEEESJ_SK_NS4_8TiledMMAINS4_8MMA_AtomIJNS4_4SM904GMMA30MMA_64x64x32_F32E4M3E4M3_SS_TNILNSO_7ScaleInE1ELSQ_1EEEEEENS4_6LayoutINS5_IJNSA_ILi2EEESC_SC_EEENS5_IJSC_NSA_ILi0EEESW_EEEEENS5_IJNS4_10UnderscoreESZ_SZ_EEEEENS4_23SM90_TMA_LOAD_MULTICASTENS4_14ComposedLayoutINS4_7SwizzleILi2ELi4ELi3EEENS4_18smem_ptr_flag_bitsILi8EEENST_INS5_IJNSA_ILi8EEESH_EEENS5_IJSH_SC_EEEEEEEvNS4_8identityES12_S1C_vS1D_EENS_8epilogue10collective6detail29Sm90TmaWarpSpecializedAdapterINS1G_15DefaultEpilogueISJ_SK_SK_NS1F_6thread17LinearCombinationISJ_Li1EffLNS1K_9ScaleType4KindE0ELNS_15FloatRoundStyleE2ESJ_EENS1_15EpilogueDefaultEEEEEvvEEEEvNT_6ParamsE,"ax",@progbits
	.align	128
.text._ZN7cutlass13device_kernelINS_4gemm6kernel13GemmUniversalIN4cute5tupleIJiiiiEEENS1_10collective13CollectiveMmaINS1_37MainloopSm90TmaGmmaWarpSpecializedFP8ILi11ENS5_IJNS4_1CILi4EEESB_NSA_ILi1EEEEEENS1_35KernelTmaWarpSpecializedCooperativeEEENS5_IJNSA_ILi256EEENSA_ILi64EEESH_EEENS_12float_e4m3_tENS5_IJlSC_lEEESJ_SK_NS4_8TiledMMAINS4_8MMA_AtomIJNS4_4SM904GMMA30MMA_64x64x32_F32E4M3E4M3_SS_TNILNSO_7ScaleInE1ELSQ_1EEEEEENS4_6LayoutINS5_IJNSA_ILi2EEESC_SC_EEENS5_IJSC_NSA_ILi0EEESW_EEEEENS5_IJNS4_10UnderscoreESZ_SZ_EEEEENS4_23SM90_TMA_LOAD_MULTICASTENS4_14ComposedLayoutINS4_7SwizzleILi2ELi4ELi3EEENS4_18smem_ptr_flag_bitsILi8EEENST_INS5_IJNSA_ILi8EEESH_EEENS5_IJSH_SC_EEEEEEEvNS4_8identityES12_S1C_vS1D_EENS_8epilogue10collective6detail29Sm90TmaWarpSpecializedAdapterINS1G_15DefaultEpilogueISJ_SK_SK_NS1F_6thread17LinearCombinationISJ_Li1EffLNS1K_9ScaleType4KindE0ELNS_15FloatRoundStyleE2ESJ_EENS1_15EpilogueDefaultEEEEEvvEEEEvNT_6ParamsE:
        .type           _ZN7cutlass13device_kernelINS_4gemm6kernel13GemmUniversalIN4cute5tupleIJiiiiEEENS1_10collective13CollectiveMmaINS1_37MainloopSm90TmaGmmaWarpSpecializedFP8ILi11ENS5_IJNS4_1CILi4EEESB_NSA_ILi1EEEEEENS1_35KernelTmaWarpSpecializedCooperativeEEENS5_IJNSA_ILi256EEENSA_ILi64EEESH_EEENS_12float_e4m3_tENS5_IJlSC_lEEESJ_SK_NS4_8TiledMMAINS4_8MMA_AtomIJNS4_4SM904GMMA30MMA_64x64x32_F32E4M3E4M3_SS_TNILNSO_7ScaleInE1ELSQ_1EEEEEENS4_6LayoutINS5_IJNSA_ILi2EEESC_SC_EEENS5_IJSC_NSA_ILi0EEESW_EEEEENS5_IJNS4_10UnderscoreESZ_SZ_EEEEENS4_23SM90_TMA_LOAD_MULTICASTENS4_14ComposedLayoutINS4_7SwizzleILi2ELi4ELi3EEENS4_18smem_ptr_flag_bitsILi8EEENST_INS5_IJNSA_ILi8EEESH_EEENS5_IJSH_SC_EEEEEEEvNS4_8identityES12_S1C_vS1D_EENS_8epilogue10collective6detail29Sm90TmaWarpSpecializedAdapterINS1G_15DefaultEpilogueISJ_SK_SK_NS1F_6thread17LinearCombinationISJ_Li1EffLNS1K_9ScaleType4KindE0ELNS_15FloatRoundStyleE2ESJ_EENS1_15EpilogueDefaultEEEEEvvEEEEvNT_6ParamsE,@function
        .size           _ZN7cutlass13device_kernelINS_4gemm6kernel13GemmUniversalIN4cute5tupleIJiiiiEEENS1_10collective13CollectiveMmaINS1_37MainloopSm90TmaGmmaWarpSpecializedFP8ILi11ENS5_IJNS4_1CILi4EEESB_NSA_ILi1EEEEEENS1_35KernelTmaWarpSpecializedCooperativeEEENS5_IJNSA_ILi256EEENSA_ILi64EEESH_EEENS_12float_e4m3_tENS5_IJlSC_lEEESJ_SK_NS4_8TiledMMAINS4_8MMA_AtomIJNS4_4SM904GMMA30MMA_64x64x32_F32E4M3E4M3_SS_TNILNSO_7ScaleInE1ELSQ_1EEEEEENS4_6LayoutINS5_IJNSA_ILi2EEESC_SC_EEENS5_IJSC_NSA_ILi0EEESW_EEEEENS5_IJNS4_10UnderscoreESZ_SZ_EEEEENS4_23SM90_TMA_LOAD_MULTICASTENS4_14ComposedLayoutINS4_7SwizzleILi2ELi4ELi3EEENS4_18smem_ptr_flag_bitsILi8EEENST_INS5_IJNSA_ILi8EEESH_EEENS5_IJSH_SC_EEEEEEEvNS4_8identityES12_S1C_vS1D_EENS_8epilogue10collective6detail29Sm90TmaWarpSpecializedAdapterINS1G_15DefaultEpilogueISJ_SK_SK_NS1F_6thread17LinearCombinationISJ_Li1EffLNS1K_9ScaleType4KindE0ELNS_15FloatRoundStyleE2ESJ_EENS1_15EpilogueDefaultEEEEEvvEEEEvNT_6ParamsE,(.L_x_221 - _ZN7cutlass13device_kernelINS_4gemm6kernel13GemmUniversalIN4cute5tupleIJiiiiEEENS1_10collective13CollectiveMmaINS1_37MainloopSm90TmaGmmaWarpSpecializedFP8ILi11ENS5_IJNS4_1CILi4EEESB_NSA_ILi1EEEEEENS1_35KernelTmaWarpSpecializedCooperativeEEENS5_IJNSA_ILi256EEENSA_ILi64EEESH_EEENS_12float_e4m3_tENS5_IJlSC_lEEESJ_SK_NS4_8TiledMMAINS4_8MMA_AtomIJNS4_4SM904GMMA30MMA_64x64x32_F32E4M3E4M3_SS_TNILNSO_7ScaleInE1ELSQ_1EEEEEENS4_6LayoutINS5_IJNSA_ILi2EEESC_SC_EEENS5_IJSC_NSA_ILi0EEESW_EEEEENS5_IJNS4_10UnderscoreESZ_SZ_EEEEENS4_23SM90_TMA_LOAD_MULTICASTENS4_14ComposedLayoutINS4_7SwizzleILi2ELi4ELi3EEENS4_18smem_ptr_flag_bitsILi8EEENST_INS5_IJNSA_ILi8EEESH_EEENS5_IJSH_SC_EEEEEEEvNS4_8identityES12_S1C_vS1D_EENS_8epilogue10collective6detail29Sm90TmaWarpSpecializedAdapterINS1G_15DefaultEpilogueISJ_SK_SK_NS1F_6thread17LinearCombinationISJ_Li1EffLNS1K_9ScaleType4KindE0ELNS_15FloatRoundStyleE2ESJ_EENS1_15EpilogueDefaultEEEEEvvEEEEvNT_6ParamsE)
        .other          _ZN7cutlass13device_kernelINS_4gemm6kernel13GemmUniversalIN4cute5tupleIJiiiiEEENS1_10collective13CollectiveMmaINS1_37MainloopSm90TmaGmmaWarpSpecializedFP8ILi11ENS5_IJNS4_1CILi4EEESB_NSA_ILi1EEEEEENS1_35KernelTmaWarpSpecializedCooperativeEEENS5_IJNSA_ILi256EEENSA_ILi64EEESH_EEENS_12float_e4m3_tENS5_IJlSC_lEEESJ_SK_NS4_8TiledMMAINS4_8MMA_AtomIJNS4_4SM904GMMA30MMA_64x64x32_F32E4M3E4M3_SS_TNILNSO_7ScaleInE1ELSQ_1EEEEEENS4_6LayoutINS5_IJNSA_ILi2EEESC_SC_EEENS5_IJSC_NSA_ILi0EEESW_EEEEENS5_IJNS4_10UnderscoreESZ_SZ_EEEEENS4_23SM90_TMA_LOAD_MULTICASTENS4_14ComposedLayoutINS4_7SwizzleILi2ELi4ELi3EEENS4_18smem_ptr_flag_bitsILi8EEENST_INS5_IJNSA_ILi8EEESH_EEENS5_IJSH_SC_EEEEEEEvNS4_8identityES12_S1C_vS1D_EENS_8epilogue10collective6detail29Sm90TmaWarpSpecializedAdapterINS1G_15DefaultEpilogueISJ_SK_SK_NS1F_6thread17LinearCombinationISJ_Li1EffLNS1K_9ScaleType4KindE0ELNS_15FloatRoundStyleE2ESJ_EENS1_15EpilogueDefaultEEEEEvvEEEEvNT_6ParamsE,@"STO_CUDA_ENTRY STV_DEFAULT"
_ZN7cutlass13device_kernelINS_4gemm6kernel13GemmUniversalIN4cute5tupleIJiiiiEEENS1_10collective13CollectiveMmaINS1_37MainloopSm90TmaGmmaWarpSpecializedFP8ILi11ENS5_IJNS4_1CILi4EEESB_NSA_ILi1EEEEEENS1_35KernelTmaWarpSpecializedCooperativeEEENS5_IJNSA_ILi256EEENSA_ILi64EEESH_EEENS_12float_e4m3_tENS5_IJlSC_lEEESJ_SK_NS4_8TiledMMAINS4_8MMA_AtomIJNS4_4SM904GMMA30MMA_64x64x32_F32E4M3E4M3_SS_TNILNSO_7ScaleInE1ELSQ_1EEEEEENS4_6LayoutINS5_IJNSA_ILi2EEESC_SC_EEENS5_IJSC_NSA_ILi0EEESW_EEEEENS5_IJNS4_10UnderscoreESZ_SZ_EEEEENS4_23SM90_TMA_LOAD_MULTICASTENS4_14ComposedLayoutINS4_7SwizzleILi2ELi4ELi3EEENS4_18smem_ptr_flag_bitsILi8EEENST_INS5_IJNSA_ILi8EEESH_EEENS5_IJSH_SC_EEEEEEEvNS4_8identityES12_S1C_vS1D_EENS_8epilogue10collective6detail29Sm90TmaWarpSpecializedAdapterINS1G_15DefaultEpilogueISJ_SK_SK_NS1F_6thread17LinearCombinationISJ_Li1EffLNS1K_9ScaleType4KindE0ELNS_15FloatRoundStyleE2ESJ_EENS1_15EpilogueDefaultEEEEEvvEEEEvNT_6ParamsE:
[----:B------:R-:W-:Y:S01]  /*0000*/  LDC R1, c[0x0][0x28] ;  /* 0x00000a00ff017b82 */ /* 0x000fe20000000800 */
[----:B------:R-:W0:Y:S01]  /*0010*/  S2R R0, SR_TID.X ;  /* 0x0000000000007919 */ /* 0x000e220000002100 */
[----:B------:R-:W-:Y:S01]  /*0020*/  ELECT P0, URZ, PT ;  /* 0x00000000003f782f */ /* 0x000fe20003800000 */
[----:B------:R-:W-:Y:S01]  /*0030*/  BSSY B0, `(.L_x_0) ;  /* 0x000000f000007945 */ /* 0x000fe20003800000 */
[--C-:B0-----:R-:W-:Y:S02]  /*0040*/  SHF.R.U32.HI R2, RZ, 0x5, R0.reuse ;  /* 0x00000005ff027819 */ /* 0x101fe40000011600 */
[----:B------:R-:W-:-:S03]  /*0050*/  SHF.R.U32.HI R3, RZ, 0x7, R0 ;  /* 0x00000007ff037819 */ /* 0x000fc60000011600 */
[----:B------:R-:W0:Y:S04]  /*0060*/  SHFL.IDX PT, R7, R2, RZ, 0x1f ;  /* 0x00001fff02077589 */ /* 0x000e2800000e0000 */
[----:B------:R-:W1:Y:S01]  /*0070*/  SHFL.IDX PT, R3, R3, RZ, 0x1f ;  /* 0x00001fff03037589 */ /* 0x000e6200000e0000 */
[----:B0-----:R-:W-:-:S13]  /*0080*/  ISETP.NE.OR P0, PT, R7, RZ, !P0 ;  /* 0x000000ff0700720c */ /* 0x001fda0004705670 */
[----:B-1----:R-:W-:Y:S05]  /*0090*/  @P0 BRA `(.L_x_1) ;  /* 0x0000000000200947 */ /* 0x002fea0003800000 */
[----:B------:R-:W-:Y:S02]  /*00a0*/  ULDC.64 UR4, c[0x0][0x198] ;  /* 0x0000660000047ab9 */ /* 0x000fe40000000a00 */
[----:B------:R-:W-:Y:S02]  /*00b0*/  UIADD3 UR6, UP0, UR4, 0xf0, URZ ;  /* 0x000000f004067890 */ /* 0x000fe4000ff1e03f */
[----:B------:R-:W-:Y:S02]  /*00c0*/  UIADD3 UR4, UP1, UR4, 0x1f0, URZ ;  /* 0x000001f004047890 */ /* 0x000fe4000ff3e03f */
[----:B------:R-:W-:Y:S02]  /*00d0*/  UIADD3.X UR7, URZ, UR5, URZ, UP0, !UPT ;  /* 0x000000053f077290 */ /* 0x000fe400087fe43f */
[----:B------:R-:W-:-:S07]  /*00e0*/  UIADD3.X UR5, URZ, UR5, URZ, UP1, !UPT ;  /* 0x000000053f057290 */ /* 0x000fce0008ffe43f */
[----:B------:R0:W-:Y:S02]  /*00f0*/  UTMACCTL.PF [UR6] ;  /* 0x00000000060079b9 */ /* 0x0001e40008040000 */
[----:B------:R0:W-:Y:S02]  /*0100*/  UTMACCTL.PF [UR4] ;  /* 0x00000000040079b9 */ /* 0x0001e40008040000 */
[----:B0-----:R-:W-:Y:S01]  /*0110*/  NOP ;  /* 0x0000000000007918 */ /* 0x001fe20000000000 */
.L_x_1:
[----:B------:R-:W-:Y:S05]  /*0120*/  BSYNC B0 ;  /* 0x0000000000007941 */ /* 0x000fea0003800000 */
.L_x_0:
[----:B------:R-:W0:Y:S02]  /*0130*/  SHFL.IDX PT, R4, R2, RZ, 0x1f ;  /* 0x00001fff02047589 */ /* 0x000e2400000e0000 */
[----:B0-----:R-:W-:-:S13]  /*0140*/  ISETP.NE.AND P0, PT, R4, RZ, PT ;  /* 0x000000ff0400720c */ /* 0x001fda0003f05270 */
[----:B------:R-:W-:Y:S05]  /*0150*/  @P0 BRA `(.L_x_2) ;  /* 0x00000000009c0947 */ /* 0x000fea0003800000 */
[----:B------:R-:W-:Y:S01]  /*0160*/  ELECT P0, URZ, PT ;  /* 0x00000000003f782f */ /* 0x000fe20003800000 */
[----:B------:R-:W-:-:S12]  /*0170*/  BSSY B0, `(.L_x_2) ;  /* 0x0000025000007945 */ /* 0x000fd80003800000 */
[----:B------:R-:W-:Y:S05]  /*0180*/  @!P0 BRA `(.L_x_3) ;  /* 0x00000000008c8947 */ /* 0x000fea0003800000 */
[----:B------:R-:W0:Y:S01]  /*0190*/  S2UR UR8, SR_CgaCtaId ;  /* 0x00000000000879c3 */ /* 0x000e220000008800 */
[----:B------:R-:W-:Y:S01]  /*01a0*/  UMOV UR4, 0x400 ;  /* 0x0000040000047882 */ /* 0x000fe20000000000 */
[----:B------:R-:W-:Y:S01]  /*01b0*/  UMOV UR5, 0x1 ;  /* 0x0000000100057882 */ /* 0x000fe20000000000 */
[----:B------:R-:W-:Y:S02]  /*01c0*/  UMOV UR6, 0xe ;  /* 0x0000000e00067882 */ /* 0x000fe40000000000 */
[----:B------:R-:W-:-:S04]  /*01d0*/  UIADD3 UR6, -UR6, 0x100000, URZ ;  /* 0x0010000006067890 */ /* 0x000fc8000fffe13f */
[----:B------:R-:W-:Y:S02]  /*01e0*/  USHF.L.U32 UR7, UR6, 0xb, URZ ;  /* 0x0000000b06077899 */ /* 0x000fe4000800063f */
[----:B------:R-:W-:Y:S02]  /*01f0*/  USHF.L.U32 UR6, UR6, 0x1, URZ ;  /* 0x0000000106067899 */ /* 0x000fe4000800063f */
[----:B0-----:R-:W-:Y:S02]  /*0200*/  ULEA UR8, UR8, UR4, 0x18 ;  /* 0x0000000408087291 */ /* 0x001fe4000f8ec03f */
[----:B------:R-:W-:-:S04]  /*0210*/  UIADD3 UR4, -UR5, 0x100000, URZ ;  /* 0x0010000005047890 */ /* 0x000fc8000fffe13f */
[----:B------:R-:W-:Y:S02]  /*0220*/  USHF.L.U32 UR5, UR4, 0xb, URZ ;  /* 0x0000000b04057899 */ /* 0x000fe4000800063f */
[----:B------:R-:W-:Y:S01]  /*0230*/  USHF.L.U32 UR4, UR4, 0x1, URZ ;  /* 0x0000000104047899 */ /* 0x000fe2000800063f */
[----:B------:R-:W0:Y:S11]  /*0240*/  FENCE.VIEW.ASYNC.S ;  /* 0x00000000000073c6 */ /* 0x000e360000000000 */
[----:B0-----:R0:W1:Y:S01]  /*0250*/  SYNCS.EXCH.64 URZ, [UR8], UR4 ;  /* 0x00000004083f75b2 */ /* 0x0010620008000100 */
[----:B------:R0:W2:Y:S01]  /*0260*/  SYNCS.EXCH.64 URZ, [UR8+0x58], UR6 ;  /* 0x00005806083f75b2 */ /* 0x0000a20008000100 */
[----:B------:R0:W3:Y:S01]  /*0270*/  SYNCS.EXCH.64 URZ, [UR8+0x8], UR4 ;  /* 0x00000804083f75b2 */ /* 0x0000e20008000100 */
[----:B------:R0:W4:Y:S01]  /*0280*/  SYNCS.EXCH.64 URZ, [UR8+0x60], UR6 ;  /* 0x00006006083f75b2 */ /* 0x0001220008000100 */
[----:B------:R0:W0:Y:S01]  /*0290*/  SYNCS.EXCH.64 URZ, [UR8+0x10], UR4 ;  /* 0x00001004083f75b2 */ /* 0x0000220008000100 */
        /* <DEDUP_REMOVED lines=17> */
[----:B------:R-:W-:Y:S01]  /*03b0*/  NOP ;  /* 0x0000000000007918 */ /* 0x000fe20000000000 */
.L_x_3:
[----:B0-----:R-:W-:Y:S05]  /*03c0*/  BSYNC B0 ;  /* 0x0000000000007941 */ /* 0x001fea0003800000 */
.L_x_2:
[----:B------:R-:W-:Y:S01]  /*03d0*/  SHF.R.S32.HI R5, RZ, 0x1f, R0 ;  /* 0x0000001fff057819 */ /* 0x000fe20000011400 */
[----:B------:R-:W0:Y:S01]  /*03e0*/  SHFL.IDX PT, R2, R2, RZ, 0x1f ;  /* 0x00001fff02027589 */ /* 0x000e2200000e0000 */
[----:B------:R-:W5:Y:S01]  /*03f0*/  S2UR UR8, SR_CTAID.X ;  /* 0x00000000000879c3 */ /* 0x000f620000002500 */
[----:B------:R-:W-:Y:S02]  /*0400*/  ELECT P0, URZ, PT ;  /* 0x00000000003f782f */ /* 0x000fe40003800000 */
[----:B------:R-:W-:Y:S01]  /*0410*/  LEA.HI R5, R5, R0, RZ, 0x7 ;  /* 0x0000000005057211 */ /* 0x000fe200078f38ff */
[----:B------:R-:W1:Y:S01]  /*0420*/  S2R R8, SR_CTAID.Y ;  /* 0x0000000000087919 */ /* 0x000e620000002600 */
[----:B------:R-:W-:Y:S01]  /*0430*/  SHF.R.S32.HI R13, RZ, 0x1f, R4 ;  /* 0x0000001fff0d7819 */ /* 0x000fe20000011404 */
[----:B------:R-:W-:Y:S01]  /*0440*/  ULDC UR4, c[0x0][0x150] ;  /* 0x0000540000047ab9 */ /* 0x000fe20000000800 */
[----:B------:R-:W-:Y:S01]  /*0450*/  LOP3.LUT R5, R5, 0xffffff80, RZ, 0xc0, !PT ;  /* 0xffffff8005057812 */ /* 0x000fe200078ec0ff */
[----:B------:R-:W-:Y:S01]  /*0460*/  VIADD R16, R3, 0xffffffff ;  /* 0xffffffff03107836 */ /* 0x000fe20000000000 */
[----:B------:R-:W-:Y:S01]  /*0470*/  LEA.HI R13, R13, R4, RZ, 0x2 ;  /* 0x000000040d0d7211 */ /* 0x000fe200078f10ff */
[----:B------:R-:W2:Y:S01]  /*0480*/  LDC R12, c[0x0][0x144] ;  /* 0x00005100ff0c7b82 */ /* 0x000ea20000000800 */
[----:B------:R-:W-:Y:S01]  /*0490*/  NOP ;  /* 0x0000000000007918 */ /* 0x000fe20000000000 */
[----:B------:R-:W-:Y:S01]  /*04a0*/  IMAD.IADD R5, R0, 0x1, -R5 ;  /* 0x0000000100057824 */ /* 0x000fe200078e0a05 */
[----:B------:R-:W-:Y:S01]  /*04b0*/  LOP3.LUT R13, R13, 0x3ffffffc, RZ, 0xc0, !PT ;  /* 0x3ffffffc0d0d7812 */ /* 0x000fe200078ec0ff */
[----:B------:R-:W-:Y:S01]  /*04c0*/  NOP ;  /* 0x0000000000007918 */ /* 0x000fe20000000000 */
[----:B------:R-:W-:-:S02]  /*04d0*/  ISETP.GE.U32.AND P6, PT, R16, 0x2, PT ;  /* 0x000000021000780c */ /* 0x000fc40003fc6070 */
[----:B------:R-:W-:Y:S01]  /*04e0*/  SHF.R.S32.HI R6, RZ, 0x1f, R5 ;  /* 0x0000001fff067819 */ /* 0x000fe20000011405 */
[----:B------:R-:W-:Y:S01]  /*04f0*/  IMAD.IADD R4, R4, 0x1, -R13 ;  /* 0x0000000104047824 */ /* 0x000fe200078e0a0d */
[----:B------:R-:W3:Y:S01]  /*0500*/  LDC R14, c[0x0][0x140] ;  /* 0x00005000ff0e7b82 */ /* 0x000ee20000000800 */
[----:B------:R-:W-:Y:S02]  /*0510*/  ISETP.NE.AND P4, PT, R3, RZ, PT ;  /* 0x000000ff0300720c */ /* 0x000fe40003f85270 */
[----:B------:R-:W-:Y:S02]  /*0520*/  LEA.HI R6, R6, R5, RZ, 0x3 ;  /* 0x0000000506067211 */ /* 0x000fe400078f18ff */
[----:B0-----:R-:W-:Y:S02]  /*0530*/  ISETP.NE.OR P0, PT, R2, RZ, !P0 ;  /* 0x000000ff0200720c */ /* 0x001fe40004705670 */
[--C-:B------:R-:W-:Y:S02]  /*0540*/  SHF.R.S32.HI R2, RZ, 0x3, R6.reuse ;  /* 0x00000003ff027819 */ /* 0x100fe40000011406 */
[----:B------:R-:W-:-:S02]  /*0550*/  SHF.R.S32.HI R11, RZ, 0x1f, R6 ;  /* 0x0000001fff0b7819 */ /* 0x000fc40000011406 */
[----:B-----5:R-:W-:Y:S02]  /*0560*/  I2FP.F32.U32 R6, UR8 ;  /* 0x0000000800067c45 */ /* 0x020fe40008201000 */
[----:B------:R-:W-:-:S03]  /*0570*/  LEA.HI R11, R11, R2, RZ, 0x2 ;  /* 0x000000020b0b7211 */ /* 0x000fc600078f10ff */
[----:B------:R-:W-:Y:S01]  /*0580*/  FMUL R6, R6, UR4 ;  /* 0x0000000406067c20 */ /* 0x000fe20008400000 */
[----:B------:R-:W-:Y:S01]  /*0590*/  LOP3.LUT R11, R11, 0xfffffffc, RZ, 0xc0, !PT ;  /* 0xfffffffc0b0b7812 */ /* 0x000fe200078ec0ff */
[----:B------:R-:W-:Y:S01]  /*05a0*/  VOTEU.ALL UP0, P0 ;  /* 0x00000000003f7886 */ /* 0x000fe20000000000 */
[----:B------:R-:W-:Y:S01]  /*05b0*/  ULDC UR4, c[0x0][0x154] ;  /* 0x0000550000047ab9 */ /* 0x000fe20000000800 */
[----:B------:R-:W-:Y:S02]  /*05c0*/  VOTEU.ALL UP1, P0 ;  /* 0x00000000003f7886 */ /* 0x000fe40000020000 */
[----:B------:R-:W-:Y:S01]  /*05d0*/  IMAD.IADD R11, R2, 0x1, -R11 ;  /* 0x00000001020b7824 */ /* 0x000fe200078e0a0b */
[----:B------:R-:W0:Y:S01]  /*05e0*/  F2I.U32.TRUNC.NTZ R6, R6 ;  /* 0x0000000600067305 */ /* 0x000e22000020f000 */
[----:B-1----:R-:W-:Y:S01]  /*05f0*/  I2FP.F32.U32 R2, R8 ;  /* 0x0000000800027245 */ /* 0x002fe20000201000 */
[----:B------:R-:W1:Y:S01]  /*0600*/  @!UP0 S2UR UR7, SR_CgaCtaId ;  /* 0x00000000000789c3 */ /* 0x000e620000008800 */
[----:B------:R-:W-:Y:S01]  /*0610*/  IMAD R4, R4, 0x4, R11 ;  /* 0x0000000404047824 */ /* 0x000fe200078e020b */
[----:B------:R-:W-:Y:S01]  /*0620*/  @!UP0 UMOV UR6, 0x400 ;  /* 0x0000040000068882 */ /* 0x000fe20000000000 */
[----:B---3--:R-:W-:Y:S01]  /*0630*/  ISETP.EQ.U32.AND P2, PT, R14, 0x1, PT ;  /* 0x000000010e00780c */ /* 0x008fe20003f42070 */
[----:B------:R-:W-:Y:S01]  /*0640*/  FMUL R10, R2, UR4 ;  /* 0x00000004020a7c20 */ /* 0x000fe20008400000 */
[----:B------:R-:W-:Y:S01]  /*0650*/  SHF.R.S32.HI R2, RZ, 0x1f, R7 ;  /* 0x0000001fff027819 */ /* 0x000fe20000011407 */
[----:B------:R-:W-:Y:S01]  /*0660*/  UMOV UR4, 0x20 ;  /* 0x0000002000047882 */ /* 0x000fe20000000000 */
[----:B------:R-:W-:Y:S01]  /*0670*/  SHF.R.S32.HI R11, RZ, 0x1f, R4 ;  /* 0x0000001fff0b7819 */ /* 0x000fe20000011404 */
[----:B------:R-:W-:-:S04]  /*0680*/  @!UP0 UIADD3 UR4, -UR4, 0x100000, URZ ;  /* 0x0010000004048890 */ /* 0x000fc8000fffe13f */
[----:B------:R-:W-:Y:S02]  /*0690*/  @!UP0 USHF.L.U32 UR5, UR4, 0xb, URZ ;  /* 0x0000000b04058899 */ /* 0x000fe4000800063f */
[----:B------:R-:W-:Y:S01]  /*06a0*/  @!UP0 USHF.L.U32 UR4, UR4, 0x1, URZ ;  /* 0x0000000104048899 */ /* 0x000fe2000800063f */
[----:B------:R-:W-:Y:S01]  /*06b0*/  LEA.HI R2, R2, R7, RZ, 0x2 ;  /* 0x0000000702027211 */ /* 0x000fe200078f10ff */
[----:B------:R-:W3:Y:S01]  /*06c0*/  F2I.U32.TRUNC.NTZ R10, R10 ;  /* 0x0000000a000a7305 */ /* 0x000ee2000020f000 */
[----:B------:R-:W-:Y:S01]  /*06d0*/  LEA.HI R11, R11, R4, RZ, 0x2 ;  /* 0x000000040b0b7211 */ /* 0x000fe200078f10ff */
[----:B0-----:R-:W-:Y:S01]  /*06e0*/  IMAD.MOV R13, RZ, RZ, -R6 ;  /* 0x000000ffff0d7224 */ /* 0x001fe200078e0a06 */
[----:B------:R-:W-:Y:S02]  /*06f0*/  LOP3.LUT R2, R2, 0xfffffffc, RZ, 0xc0, !PT ;  /* 0xfffffffc02027812 */ /* 0x000fe400078ec0ff */
[----:B------:R-:W-:Y:S01]  /*0700*/  LOP3.LUT R11, R11, 0xfffffffc, RZ, 0xc0, !PT ;  /* 0xfffffffc0b0b7812 */ /* 0x000fe200078ec0ff */
[----:B--2---:R-:W-:-:S02]  /*0710*/  IMAD R12, R12, R13, UR8 ;  /* 0x000000080c0c7e24 */ /* 0x004fc4000f8e020d */
[----:B------:R-:W0:Y:S01]  /*0720*/  LDC R13, c[0x0][0x148] ;  /* 0x00005200ff0d7b82 */ /* 0x000e220000000800 */
[----:B------:R-:W-:Y:S02]  /*0730*/  IMAD.IADD R7, R7, 0x1, -R2 ;  /* 0x0000000107077824 */ /* 0x000fe400078e0a02 */
[C---:B------:R-:W-:Y:S01]  /*0740*/  IMAD.IADD R11, R4.reuse, 0x1, -R11 ;  /* 0x00000001040b7824 */ /* 0x040fe200078e0a0b */
[----:B-1----:R-:W-:Y:S01]  /*0750*/  @!UP0 ULEA UR6, UR7, UR6, 0x18 ;  /* 0x0000000607068291 */ /* 0x002fe2000f8ec03f */
[----:B---3--:R-:W-:Y:S01]  /*0760*/  IMAD.MOV R20, RZ, RZ, -R10 ;  /* 0x000000ffff147224 */ /* 0x008fe200078e0a0a */
[----:B------:R-:W-:Y:S01]  /*0770*/  ISETP.NE.AND P1, PT, R7, 0x3, PT ;  /* 0x000000030700780c */ /* 0x000fe20003f25270 */
[----:B------:R-:W-:Y:S01]  /*0780*/  VOTEU.ALL UP0, P0 ;  /* 0x00000000003f7886 */ /* 0x000fe20000000000 */
[----:B------:R-:W-:Y:S01]  /*0790*/  ISETP.NE.AND P3, PT, R11, R12, PT ;  /* 0x0000000c0b00720c */ /* 0x000fe20003f65270 */
[----:B------:R-:W-:Y:S01]  /*07a0*/  IMAD.SHL.U32 R11, R4, 0x4, RZ ;  /* 0x00000004040b7824 */ /* 0x000fe200078e00ff */
[----:B------:R-:W-:Y:S01]  /*07b0*/  LOP3.LUT P0, RZ, R5, 0x7, RZ, 0xc0, !PT ;  /* 0x0000000705ff7812 */ /* 0x000fe2000780c0ff */
[----:B------:R-:W-:Y:S01]  /*07c0*/  IMAD.MOV.U32 R5, RZ, RZ, 0x1 ;  /* 0x00000001ff057424 */ /* 0x000fe200078e00ff */
[----:B------:R-:W-:-:S02]  /*07d0*/  ISETP.EQ.OR P1, PT, R7, RZ, !P1 ;  /* 0x000000ff0700720c */ /* 0x000fc40004f22670 */
[----:B------:R-:W-:Y:S02]  /*07e0*/  LOP3.LUT R6, R4, 0xc, R11, 0x78, !PT ;  /* 0x0000000c04067812 */ /* 0x000fe400078e780b */
[----:B------:R-:W-:Y:S01]  /*07f0*/  ISETP.EQ.AND P1, PT, R3, RZ, P1 ;  /* 0x000000ff0300720c */ /* 0x000fe20000f22270 */
[----:B------:R-:W1:Y:S02]  /*0800*/  FENCE.VIEW.ASYNC.S ;  /* 0x00000000000073c6 */ /* 0x000e640000000000 */
[----:B-1----:R1:W2:Y:S01]  /*0810*/  @!UP0 SYNCS.EXCH.64 URZ, [UR6+0xc0], UR4 ;  /* 0x0000c004063f85b2 */ /* 0x0022a20008000100 */
[----:B------:R-:W-:Y:S02]  /*0820*/  ISETP.LT.U32.AND P0, PT, R6, 0x10, !P0 ;  /* 0x000000100600780c */ /* 0x000fe40004701070 */
[----:B------:R-:W-:Y:S02]  /*0830*/  SEL R4, RZ, 0x1, !P1 ;  /* 0x00000001ff047807 */ /* 0x000fe40004800000 */
[----:B------:R-:W-:Y:S01]  /*0840*/  @P3 SHF.R.S32.HI R11, RZ, 0x1f, R6 ;  /* 0x0000001fff0b3819 */ /* 0x000fe20000011406 */
[----:B0-----:R-:W-:Y:S01]  /*0850*/  IMAD R2, R13, R20, R8 ;  /* 0x000000140d027224 */ /* 0x001fe200078e0208 */
[----:B------:R-:W-:-:S02]  /*0860*/  SEL R4, R4, 0x2, P6 ;  /* 0x0000000204047807 */ /* 0x000fc40003000000 */
[----:B------:R-:W-:-:S04]  /*0870*/  @P3 LEA.HI R11, R11, R6, RZ, 0x2 ;  /* 0x000000060b0b3211 */ /* 0x000fc800078f10ff */
[----:B------:R-:W-:Y:S01]  /*0880*/  @P3 SHF.R.S32.HI R11, RZ, 0x2, R11 ;  /* 0x00000002ff0b3819 */ /* 0x000fe2000001140b */
[----:B------:R1:W0:Y:S03]  /*0890*/  @!UP1 SYNCS.EXCH.64 URZ, [UR6+0xc8], UR4 ;  /* 0x0000c804063f95b2 */ /* 0x0002260008000100 */
[----:B------:R-:W-:Y:S01]  /*08a0*/  @P3 ISETP.NE.AND P5, PT, R11, R2, PT ;  /* 0x000000020b00320c */ /* 0x000fe20003fa5270 */
[----:B------:R-:W-:Y:S01]  /*08b0*/  NOP ;  /* 0x0000000000007918 */ /* 0x000fe20000000000 */
[----:B------:R-:W-:Y:S02]  /*08c0*/  SEL R2, RZ, 0x1, !P0 ;  /* 0x00000001ff027807 */ /* 0x000fe40004000000 */
[----:B------:R-:W-:-:S04]  /*08d0*/  @P3 SEL R5, RZ, 0x1, P5 ;  /* 0x00000001ff053807 */ /* 0x000fc80002800000 */
[----:B------:R-:W-:Y:S01]  /*08e0*/  LOP3.LUT R5, R5, R2, RZ, 0xc0, !PT ;  /* 0x0000000205057212 */ /* 0x000fe200078ec0ff */
[----:B-12---:R-:W-:Y:S06]  /*08f0*/  @!P2 BRA `(.L_x_4) ;  /* 0x000000000008a947 */ /* 0x006fec0003800000 */
[----:B0---4-:R-:W-:Y:S01]  /*0900*/  UCGABAR_ARV ;  /* 0x00000000000079c7 */ /* 0x011fe20008000000 */
[----:B------:R-:W-:Y:S05]  /*0910*/  BRA `(.L_x_5) ;  /* 0x0000000000047947 */ /* 0x000fea0003800000 */
.L_x_4:
[----:B0---4-:R-:W-:Y:S01]  /*0920*/  NOP ;  /* 0x0000000000007918 */ /* 0x011fe20000000000 */
.L_x_5:
[----:B------:R-:W0:Y:S01]  /*0930*/  LDC R2, c[0x0][0x65c] ;  /* 0x00019700ff027b82 */ /* 0x000e220000000800 */
[----:B------:R-:W-:Y:S01]  /*0940*/  IMAD.MOV.U32 R3, RZ, RZ, RZ ;  /* 0x000000ffff037224 */ /* 0x000fe200078e00ff */
[----:B0-----:R-:W-:Y:S01]  /*0950*/  ISETP.NE.AND P3, PT, R2, 0x1, PT ;  /* 0x000000010200780c */ /* 0x001fe20003f65270 */
[----:B------:R-:W-:-:S12]  /*0960*/  IMAD.U32 R2, RZ, RZ, UR8 ;  /* 0x00000008ff027e24 */ /* 0x000fd8000f8e00ff */
[----:B------:R-:W0:Y:S01]  /*0970*/  @P3 LDC R15, c[0x0][0x10] ;  /* 0x00000400ff0f3b82 */ /* 0x000e220000000800 */
[----:B------:R-:W-:Y:S02]  /*0980*/  @P3 IMAD.MOV.U32 R9, RZ, RZ, RZ ;  /* 0x000000ffff093224 */ /* 0x000fe400078e00ff */
[----:B------:R-:W-:-:S05]  /*0990*/  @P3 IMAD.MOV.U32 R17, RZ, RZ, RZ ;  /* 0x000000ffff113224 */ /* 0x000fca00078e00ff */
[----:B------:R-:W1:Y:S01]  /*09a0*/  @!P3 LDC R11, c[0x0][0xc] ;  /* 0x00000300ff0bbb82 */ /* 0x000e620000000800 */
[----:B0-----:R-:W-:-:S04]  /*09b0*/  @P3 IMAD.WIDE.U32 R14, R15, UR8, R8 ;  /* 0x000000080f0e3c25 */ /* 0x001fc8000f8e0008 */
[----:B-1----:R-:W-:-:S04]  /*09c0*/  @!P3 IMAD.WIDE.U32 R10, R8, R11, R2 ;  /* 0x0000000b080ab225 */ /* 0x002fc800078e0002 */
[----:B------:R-:W-:Y:S02]  /*09d0*/  @P3 IMAD.MOV.U32 R2, RZ, RZ, R14 ;  /* 0x000000ffff023224 */ /* 0x000fe400078e000e */
[----:B------:R-:W-:Y:S02]  /*09e0*/  @P3 IMAD.IADD R3, R15, 0x1, R17 ;  /* 0x000000010f033824 */ /* 0x000fe400078e0211 */
[----:B------:R-:W-:Y:S02]  /*09f0*/  @!P3 IMAD.MOV.U32 R2, RZ, RZ, R10 ;  /* 0x000000ffff02b224 */ /* 0x000fe400078e000a */
[----:B------:R-:W-:Y:S01]  /*0a00*/  @!P3 IMAD.MOV.U32 R3, RZ, RZ, R11 ;  /* 0x000000ffff03b224 */ /* 0x000fe200078e000b */
[----:B------:R-:W-:Y:S06]  /*0a10*/  @!P2 BRA `(.L_x_6) ;  /* 0x00000000000ca947 */ /* 0x000fec0003800000 */
[----:B------:R-:W-:Y:S01]  /*0a20*/  UCGABAR_WAIT ;  /* 0x0000000000007dc7 */ /* 0x000fe20008000000 */
[----:B------:R-:W-:Y:S01]  /*0a30*/  CCTL.IVALL ;  /* 0x00000000ff00798f */ /* 0x000fe20002000000 */
[----:B------:R-:W-:Y:S05]  /*0a40*/  BRA `(.L_x_7) ;  /* 0x0000000000047947 */ /* 0x000fea0003800000 */
.L_x_6:
[----:B------:R-:W-:Y:S06]  /*0a50*/  BAR.SYNC.DEFER_BLOCKING 0x0 ;  /* 0x0000000000007b1d */ /* 0x000fec0000010000 */
.L_x_7:
[----:B------:R-:W-:Y:S05]  /*0a60*/  @!P4 BRA `(.L_x_8) ;  /* 0x0000007400f0c947 */ /* 0x000fea0003800000 */
[----:B------:R-:W-:-:S13]  /*0a70*/  ISETP.GT.U32.AND P0, PT, R16, 0x1, PT ;  /* 0x000000011000780c */ /* 0x000fda0003f04070 */
[----:B------:R-:W-:Y:S05]  /*0a80*/  @P0 EXIT ;  /* 0x000000000000094d */ /* 0x000fea0003800000 */
[----:B------:R-:W-:Y:S01]  /*0a90*/  ULDC.64 UR4, c[0x0][0x650] ;  /* 0x0001940000047ab9 */ /* 0x000fe20000000a00 */
[----:B------:R-:W-:Y:S01]  /*0aa0*/  PRMT R14, RZ, 0x7610, R14 ;  /* 0x00007610ff0e7816 */ /* 0x000fe2000000000e */
[----:B------:R-:W-:Y:S01]  /*0ab0*/  IMAD.MOV.U32 R10, RZ, RZ, -0x1 ;  /* 0xffffffffff0a7424 */ /* 0x000fe200078e00ff */
[----:B------:R-:W-:Y:S01]  /*0ac0*/  ISETP.GE.U32.AND P0, PT, R2, UR4, PT ;  /* 0x0000000402007c0c */ /* 0x000fe2000bf06070 */
[----:B------:R-:W-:Y:S02]  /*0ad0*/  IMAD.MOV.U32 R11, RZ, RZ, -0x1 ;  /* 0xffffffffff0b7424 */ /* 0x000fe400078e00ff */
[----:B------:R-:W-:Y:S01]  /*0ae0*/  IMAD.MOV.U32 R7, RZ, RZ, -0x1 ;  /* 0xffffffffff077424 */ /* 0x000fe200078e00ff */
[----:B------:R-:W-:-:S13]  /*0af0*/  ISETP.GE.U32.AND.EX P0, PT, R3, UR5, PT, P0 ;  /* 0x0000000503007c0c */ /* 0x000fda000bf06100 */
[----:B------:R-:W-:Y:S05]  /*0b00*/  @P0 BRA `(.L_x_9) ;  /* 0x0000000400280947 */ /* 0x000fea0003800000 */
[----:B------:R-:W0:Y:S01]  /*0b10*/  LDC.64 R22, c[0x0][0x628] ;  /* 0x00018a00ff167b82 */ /* 0x000e220000000a00 */
[----:B------:R-:W-:Y:S02]  /*0b20*/  IMAD.MOV.U32 R10, RZ, RZ, R2 ;  /* 0x000000ffff0a7224 */ /* 0x000fe400078e0002 */
[----:B------:R-:W-:-:S05]  /*0b30*/  IMAD.MOV.U32 R11, RZ, RZ, R3 ;  /* 0x000000ffff0b7224 */ /* 0x000fca00078e0003 */
[----:B------:R-:W1:Y:S08]  /*0b40*/  LDC R18, c[0x0][0x630] ;  /* 0x00018c00ff127b82 */ /* 0x000e700000000800 */
[----:B------:R-:W2:Y:S01]  /*0b50*/  LDC.64 R24, c[0x0][0x620] ;  /* 0x00018800ff187b82 */ /* 0x000ea20000000a00 */
[----:B0-----:R-:W-:-:S04]  /*0b60*/  ISETP.NE.U32.AND P0, PT, R22, RZ, PT ;  /* 0x000000ff1600720c */ /* 0x001fc80003f05070 */
[----:B------:R-:W-:-:S13]  /*0b70*/  ISETP.NE.AND.EX P0, PT, R23, RZ, PT, P0 ;  /* 0x000000ff1700720c */ /* 0x000fda0003f05300 */
[----:B-12---:R-:W-:Y:S05]  /*0b80*/  @!P0 BRA `(.L_x_10) ;  /* 0x0000000000288947 */ /* 0x006fea0003800000 */
[----:B------:R-:W0:Y:S02]  /*0b90*/  LDC R7, c[0x0][0x634] ;  /* 0x00018d00ff077b82 */ /* 0x000e240000000800 */
[----:B0-----:R-:W-:-:S05]  /*0ba0*/  IADD3 R7, P0, R2, R7, RZ ;  /* 0x0000000702077210 */ /* 0x001fca0007f1e0ff */
[----:B------:R-:W-:-:S04]  /*0bb0*/  IMAD.X R19, RZ, RZ, R3, P0 ;  /* 0x000000ffff137224 */ /* 0x000fc800000e0603 */
[----:B------:R-:W-:-:S04]  /*0bc0*/  IMAD.WIDE.U32 R10, R19, R22, RZ ;  /* 0x00000016130a7225 */ /* 0x000fc800078e00ff */
[----:B------:R-:W-:-:S04]  /*0bd0*/  IMAD.WIDE.U32 R14, P0, R7, R23, R10 ;  /* 0x00000017070e7225 */ /* 0x000fc8000780000a */
[----:B------:R-:W-:-:S04]  /*0be0*/  IMAD.WIDE.U32 R10, R7, R22, RZ ;  /* 0x00000016070a7225 */ /* 0x000fc800078e00ff */
[----:B------:R-:W-:Y:S01]  /*0bf0*/  IMAD.X R17, RZ, RZ, RZ, P0 ;  /* 0x000000ffff117224 */ /* 0x000fe200000e06ff */
[----:B------:R-:W-:Y:S01]  /*0c00*/  IADD3 RZ, P0, R11, R14, RZ ;  /* 0x0000000e0bff7210 */ /* 0x000fe20007f1e0ff */
[----:B------:R-:W-:-:S04]  /*0c10*/  IMAD.MOV.U32 R16, RZ, RZ, R15 ;  /* 0x000000ffff107224 */ /* 0x000fc800078e000f */
[----:B------:R-:W-:-:S08]  /*0c20*/  IMAD.WIDE.U32.X R10, R19, R23, R16, P0 ;  /* 0x00000017130a7225 */ /* 0x000fd000000e0410 */
.L_x_10:
[----:B------:R-:W0:Y:S01]  /*0c30*/  LDC.64 R26, c[0x0][0x640] ;  /* 0x00019000ff1a7b82 */ /* 0x000e220000000a00 */
[--C-:B------:R-:W-:Y:S01]  /*0c40*/  SHF.R.U64 R28, R10, R18, R11.reuse ;  /* 0x000000120a1c7219 */ /* 0x100fe2000000120b */
[----:B------:R-:W-:Y:S01]  /*0c50*/  IMAD R29, R13, R20, R8 ;  /* 0x000000140d1d7224 */ /* 0x000fe200078e0208 */
[----:B------:R-:W-:Y:S01]  /*0c60*/  SHF.R.U32.HI R7, RZ, R18, R11 ;  /* 0x00000012ff077219 */ /* 0x000fe2000001160b */
[----:B------:R-:W-:Y:S01]  /*0c70*/  IMAD.MOV.U32 R23, RZ, RZ, 0x1 ;  /* 0x00000001ff177424 */ /* 0x000fe200078e00ff */
[----:B------:R-:W-:-:S03]  /*0c80*/  IADD3 R9, P0, RZ, -R28, RZ ;  /* 0x8000001cff097210 */ /* 0x000fc60007f1e0ff */
[----:B------:R-:W1:Y:S02]  /*0c90*/  LDC R16, c[0x0][0x618] ;  /* 0x00018600ff107b82 */ /* 0x000e640000000800 */
[----:B------:R-:W-:Y:S02]  /*0ca0*/  IMAD.X R7, RZ, RZ, ~R7, P0 ;  /* 0x000000ffff077224 */ /* 0x000fe400000e0e07 */
[----:B------:R-:W-:-:S04]  /*0cb0*/  IMAD.WIDE.U32 R10, R9, R24, R2 ;  /* 0x00000018090a7225 */ /* 0x000fc800078e0002 */
[----:B------:R-:W2:Y:S01]  /*0cc0*/  LDC R15, c[0x0][0x608] ;  /* 0x00018200ff0f7b82 */ /* 0x000ea20000000800 */
[----:B------:R-:W-:-:S04]  /*0cd0*/  IMAD R14, R7, R24, RZ ;  /* 0x00000018070e7224 */ /* 0x000fc800078e02ff */
[----:B------:R-:W-:-:S03]  /*0ce0*/  IMAD R7, R9, R25, R14 ;  /* 0x0000001909077224 */ /* 0x000fc600078e020e */
[----:B------:R-:W3:Y:S01]  /*0cf0*/  LDC R22, c[0x0][0x658] ;  /* 0x00019600ff167b82 */ /* 0x000ee20000000800 */
[----:B------:R-:W-:Y:S01]  /*0d00*/  IMAD.IADD R7, R11, 0x1, R7 ;  /* 0x000000010b077824 */ /* 0x000fe200078e0207 */
[----:B0-----:R-:W-:-:S04]  /*0d10*/  ISETP.NE.U32.AND P0, PT, R26, RZ, PT ;  /* 0x000000ff1a00720c */ /* 0x001fc80003f05070 */
[----:B------:R-:W-:Y:S02]  /*0d20*/  ISETP.NE.AND.EX P0, PT, R27, RZ, PT, P0 ;  /* 0x000000ff1b00720c */ /* 0x000fe40003f05300 */
[----:B------:R-:W0:Y:S01]  /*0d30*/  LDC R18, c[0x0][0x600] ;  /* 0x00018000ff127b82 */ /* 0x000e220000000800 */
[-CC-:B-1----:R-:W-:Y:S02]  /*0d40*/  SHF.R.U64 R19, R10, R16.reuse, R7.reuse ;  /* 0x000000100a137219 */ /* 0x182fe40000001207 */
[----:B------:R-:W-:Y:S01]  /*0d50*/  SHF.R.U32.HI R10, RZ, R16, R7 ;  /* 0x00000010ff0a7219 */ /* 0x000fe20000011607 */
[----:B------:R-:W-:-:S04]  /*0d60*/  IMAD.MOV.U32 R7, RZ, RZ, -0x1 ;  /* 0xffffffffff077424 */ /* 0x000fc800078e00ff */
[----:B------:R-:W1:Y:S01]  /*0d70*/  LDC R21, c[0x0][0x648] ;  /* 0x00019200ff157b82 */ /* 0x000e620000000800 */
[-CC-:B--2---:R-:W-:Y:S02]  /*0d80*/  SHF.R.U64 R16, R19, R15.reuse, R10.reuse ;  /* 0x0000000f13107219 */ /* 0x184fe4000000120a */
[----:B------:R-:W-:-:S05]  /*0d90*/  SHF.R.U32.HI R9, RZ, R15, R10 ;  /* 0x0000000fff097219 */ /* 0x000fca000001160a */
[----:B------:R-:W2:Y:S01]  /*0da0*/  LDC R24, c[0x0][0x638] ;  /* 0x00018e00ff187b82 */ /* 0x000ea20000000800 */
[-CC-:B---3--:R-:W-:Y:S02]  /*0db0*/  SHF.R.U64 R20, R16, R22.reuse, R9.reuse ;  /* 0x0000001610147219 */ /* 0x188fe40000001209 */
[-C--:B------:R-:W-:Y:S02]  /*0dc0*/  SHF.L.U32 R7, R7, R22.reuse, RZ ;  /* 0x0000001607077219 */ /* 0x080fe400000006ff */
[----:B------:R-:W-:Y:S01]  /*0dd0*/  SHF.R.U32.HI R9, RZ, R22, R9 ;  /* 0x00000016ff097219 */ /* 0x000fe20000011609 */
[----:B------:R-:W-:Y:S01]  /*0de0*/  IMAD.MOV.U32 R8, RZ, RZ, R20 ;  /* 0x000000ffff087224 */ /* 0x000fe200078e0014 */
[----:B------:R-:W-:Y:S01]  /*0df0*/  LOP3.LUT R13, RZ, R7, RZ, 0x33, !PT ;  /* 0x00000007ff0d7212 */ /* 0x000fe200078e33ff */
[----:B------:R-:W3:Y:S01]  /*0e00*/  LDC R25, c[0x0][0x610] ;  /* 0x00018400ff197b82 */ /* 0x000ee20000000800 */
[----:B------:R-:W-:Y:S05]  /*0e10*/  @!P0 BRA `(.L_x_11) ;  /* 0x0000000000288947 */ /* 0x000fea0003800000 */
[----:B------:R-:W4:Y:S02]  /*0e20*/  LDC R7, c[0x0][0x64c] ;  /* 0x00019300ff077b82 */ /* 0x000f240000000800 */
[----:B----4-:R-:W-:-:S05]  /*0e30*/  IADD3 R7, P0, R20, R7, RZ ;  /* 0x0000000714077210 */ /* 0x010fca0007f1e0ff */
        /* <DEDUP_REMOVED lines=8> */
.L_x_11:
[----:B-1----:R-:W-:Y:S01]  /*0ec0*/  SHF.R.U64 R9, R8, R21, R9 ;  /* 0x0000001508097219 */ /* 0x002fe20000001209 */
[----:B0-----:R-:W-:Y:S01]  /*0ed0*/  VIADD R10, R18, 0xffffffff ;  /* 0xffffffff120a7836 */ /* 0x001fe20000000000 */
[----:B------:R-:W-:Y:S01]  /*0ee0*/  SHF.L.U32 R7, R23, R22, RZ ;  /* 0x0000001617077219 */ /* 0x000fe200000006ff */
[----:B------:R-:W-:Y:S01]  /*0ef0*/  IMAD.MOV.U32 R14, RZ, RZ, 0x1 ;  /* 0x00000001ff0e7424 */ /* 0x000fe200078e00ff */
[----:B------:R-:W-:Y:S01]  /*0f00*/  LOP3.LUT R8, R16, R13, RZ, 0xc0, !PT ;  /* 0x0000000d10087212 */ /* 0x000fe200078ec0ff */
[----:B------:R-:W-:Y:S01]  /*0f10*/  IMAD.MOV R11, RZ, RZ, -R9 ;  /* 0x000000ffff0b7224 */ /* 0x000fe200078e0a09 */
[----:B------:R-:W-:Y:S02]  /*0f20*/  SEL R12, R12, R29, !P3 ;  /* 0x0000001d0c0c7207 */ /* 0x000fe40005800000 */
[----:B------:R-:W-:Y:S01]  /*0f30*/  LOP3.LUT R10, R19, R10, RZ, 0xc0, !PT ;  /* 0x0000000a130a7212 */ /* 0x000fe200078ec0ff */
[----:B------:R-:W-:Y:S02]  /*0f40*/  IMAD R9, R7, R9, R8 ;  /* 0x0000000907097224 */ /* 0x000fe400078e0208 */
[----:B--2---:R-:W-:-:S02]  /*0f50*/  IMAD R7, R11, R24, R20 ;  /* 0x000000180b077224 */ /* 0x004fc400078e0214 */
[----:B---3--:R-:W-:Y:S02]  /*0f60*/  IMAD R12, R9, R25, R12 ;  /* 0x00000019090c7224 */ /* 0x008fe400078e020c */
[----:B------:R-:W-:-:S05]  /*0f70*/  IMAD R7, R7, R18, R10 ;  /* 0x0000001207077224 */ /* 0x000fca00078e020a */
[----:B------:R-:W-:Y:S02]  /*0f80*/  SEL R11, R7, R12, !P3 ;  /* 0x0000000c070b7207 */ /* 0x000fe40005800000 */
[----:B------:R-:W-:Y:S01]  /*0f90*/  SEL R10, R12, R7, !P3 ;  /* 0x000000070c0a7207 */ /* 0x000fe20005800000 */
[----:B------:R-:W-:-:S07]  /*0fa0*/  IMAD.MOV.U32 R7, RZ, RZ, R28 ;  /* 0x000000ffff077224 */ /* 0x000fce00078e001c */
.L_x_9:
[----:B------:R-:W-:-:S08]  /*0fb0*/  NOP ;  /* 0x0000000000007918 */ /* 0x000fd00000000000 */
[----:B------:R-:W0:Y:S02]  /*0fc0*/  USETMAXREG.TRY_ALLOC.CTAPOOL UP0, 0xe8 ;  /* 0x000000e8000079c8 */ /* 0x000e240008000600 */
[----:B0-----:R-:W-:-:S13]  /*0fd0*/  PLOP3.LUT P0, PT, PT, PT, UP0, 0x80, 0x0 ;  /* 0x000000000000781c */ /* 0x001fda0003f0f008 */
[----:B------:R-:W-:Y:S05]  /*0fe0*/  @!P0 BRA `(.L_x_9) ;  /* 0xfffffffc00f08947 */ /* 0x000fea000383ffff */
[----:B------:R-:W-:Y:S01]  /*0ff0*/  ULDC.64 UR4, c[0x0][0x598] ;  /* 0x0001660000047ab9 */ /* 0x000fe20000000a00 */
[----:B------:R-:W-:Y:S01]  /*1000*/  ULDC.64 UR16, c[0x0][0x208] ;  /* 0x0000820000107ab9 */ /* 0x000fe20000000a00 */
[----:B------:R-:W-:-:S04]  /*1010*/  ISETP.NE.U32.AND P0, PT, RZ, UR4, PT ;  /* 0x00000004ff007c0c */ /* 0x000fc8000bf05070 */
[----:B------:R-:W-:-:S13]  /*1020*/  ISETP.NE.AND.EX P0, PT, RZ, UR5, PT, P0 ;  /* 0x00000005ff007c0c */ /* 0x000fda000bf05300 */
[----:B------:R-:W-:Y:S05]  /*1030*/  @!P0 BRA `(.L_x_12) ;  /* 0x00000000001c8947 */ /* 0x000fea0003800000 */
[----:B------:R-:W0:Y:S02]  /*1040*/  LDC.64 R8, c[0x0][0x598] ;  /* 0x00016600ff087b82 */ /* 0x000e240000000a00 */
[----:B0-----:R-:W2:Y:S02]  /*1050*/  LDG.E.64 R8, desc[UR16][R8.64] ;  /* 0x0000001008087981 */ /* 0x001ea4000c1e1b00 */
[----:B--2---:R-:W-:-:S04]  /*1060*/  ISETP.NE.U32.AND P0, PT, R8, RZ, PT ;  /* 0x000000ff0800720c */ /* 0x004fc80003f05070 */
[----:B------:R-:W-:-:S13]  /*1070*/  ISETP.NE.AND.EX P0, PT, R9, RZ, PT, P0 ;  /* 0x000000ff0900720c */ /* 0x000fda0003f05300 */
[----:B------:R-:W-:Y:S05]  /*1080*/  @!P0 BRA `(.L_x_12) ;  /* 0x0000000000088947 */ /* 0x000fea0003800000 */
[----:B------:R0:W5:Y:S01]  /*1090*/  LD.E R8, desc[UR16][R8.64] ;  /* 0x0000001008087980 */ /* 0x000162000c101900 */
[----:B------:R-:W-:Y:S05]  /*10a0*/  BRA `(.L_x_13) ;  /* 0x0000000000207947 */ /* 0x000fea0003800000 */
.L_x_12:
[----:B------:R-:W-:Y:S02]  /*10b0*/  ULDC.64 UR4, c[0x0][0x588] ;  /* 0x0001620000047ab9 */ /* 0x000fe40000000a00 */
[----:B------:R-:W-:-:S04]  /*10c0*/  ISETP.NE.U32.AND P0, PT, RZ, UR4, PT ;  /* 0x00000004ff007c0c */ /* 0x000fc8000bf05070 */
[----:B------:R-:W-:-:S13]  /*10d0*/  ISETP.NE.AND.EX P0, PT, RZ, UR5, PT, P0 ;  /* 0x00000005ff007c0c */ /* 0x000fda000bf05300 */
[----:B------:R-:W-:Y:S05]  /*10e0*/  @!P0 BRA `(.L_x_14) ;  /* 0x00000000000c8947 */ /* 0x000fea0003800000 */
[----:B------:R-:W0:Y:S02]  /*10f0*/  LDC.64 R8, c[0x0][0x588] ;  /* 0x00016200ff087b82 */ /* 0x000e240000000a00 */
[----:B0-----:R1:W5:Y:S01]  /*1100*/  LDG.E R8, desc[UR16][R8.64] ;  /* 0x0000001008087981 */ /* 0x001362000c1e1900 */
[----:B------:R-:W-:Y:S05]  /*1110*/  BRA `(.L_x_13) ;  /* 0x0000000000047947 */ /* 0x000fea0003800000 */
.L_x_14:
[----:B------:R-:W2:Y:S02]  /*1120*/  LDC R8, c[0x0][0x580] ;  /* 0x00016000ff087b82 */ /* 0x000ea40000000800 */
.L_x_13:
[----:B------:R-:W-:Y:S02]  /*1130*/  ULDC.64 UR4, c[0x0][0x5a0] ;  /* 0x0001680000047ab9 */ /* 0x000fe40000000a00 */
[----:B------:R-:W-:-:S04]  /*1140*/  ISETP.NE.U32.AND P0, PT, RZ, UR4, PT ;  /* 0x00000004ff007c0c */ /* 0x000fc8000bf05070 */
[----:B------:R-:W-:-:S13]  /*1150*/  ISETP.NE.AND.EX P0, PT, RZ, UR5, PT, P0 ;  /* 0x00000005ff007c0c */ /* 0x000fda000bf05300 */
[----:B------:R-:W-:Y:S05]  /*1160*/  @!P0 BRA `(.L_x_15) ;  /* 0x00000000001c8947 */ /* 0x000fea0003800000 */
[----:B------:R-:W3:Y:S02]  /*1170*/  LDC.64 R12, c[0x0][0x5a0] ;  /* 0x00016800ff0c7b82 */ /* 0x000ee40000000a00 */
[----:B---3--:R-:W3:Y:S02]  /*1180*/  LDG.E.64 R12, desc[UR16][R12.64] ;  /* 0x000000100c0c7981 */ /* 0x008ee4000c1e1b00 */
[----:B---3--:R-:W-:-:S04]  /*1190*/  ISETP.NE.U32.AND P0, PT, R12, RZ, PT ;  /* 0x000000ff0c00720c */ /* 0x008fc80003f05070 */
[----:B------:R-:W-:-:S13]  /*11a0*/  ISETP.NE.AND.EX P0, PT, R13, RZ, PT, P0 ;  /* 0x000000ff0d00720c */ /* 0x000fda0003f05300 */
[----:B------:R-:W-:Y:S05]  /*11b0*/  @!P0 BRA `(.L_x_15) ;  /* 0x0000000000088947 */ /* 0x000fea0003800000 */
[----:B01----:R0:W5:Y:S01]  /*11c0*/  LD.E R9, desc[UR16][R12.64] ;  /* 0x000000100c097980 */ /* 0x003162000c101900 */
[----:B------:R-:W-:Y:S05]  /*11d0*/  BRA `(.L_x_16) ;  /* 0x0000000000207947 */ /* 0x000fea0003800000 */
.L_x_15:
[----:B------:R-:W-:Y:S02]  /*11e0*/  ULDC.64 UR4, c[0x0][0x590] ;  /* 0x0001640000047ab9 */ /* 0x000fe40000000a00 */
[----:B------:R-:W-:-:S04]  /*11f0*/  ISETP.NE.U32.AND P0, PT, RZ, UR4, PT ;  /* 0x00000004ff007c0c */ /* 0x000fc8000bf05070 */
[----:B------:R-:W-:-:S13]  /*1200*/  ISETP.NE.AND.EX P0, PT, RZ, UR5, PT, P0 ;  /* 0x00000005ff007c0c */ /* 0x000fda000bf05300 */
[----:B------:R-:W-:Y:S05]  /*1210*/  @!P0 BRA `(.L_x_17) ;  /* 0x00000000000c8947 */ /* 0x000fea0003800000 */
[----:B------:R-:W0:Y:S02]  /*1220*/  LDC.64 R12, c[0x0][0x590] ;  /* 0x00016400ff0c7b82 */ /* 0x000e240000000a00 */
[----:B01----:R1:W5:Y:S01]  /*1230*/  LDG.E R9, desc[UR16][R12.64] ;  /* 0x000000100c097981 */ /* 0x003362000c1e1900 */
[----:B------:R-:W-:Y:S05]  /*1240*/  BRA `(.L_x_16) ;  /* 0x0000000000047947 */ /* 0x000fea0003800000 */
.L_x_17:
[----:B01----:R-:W3:Y:S02]  /*1250*/  LDC R9, c[0x0][0x584] ;  /* 0x00016100ff097b82 */ /* 0x003ee40000000800 */
.L_x_16:
[----:B------:R-:W-:-:S13]  /*1260*/  LOP3.LUT P0, RZ, R14, 0xff, RZ, 0xc0, !PT ;  /* 0x000000ff0eff7812 */ /* 0x000fda000780c0ff */
[----:B------:R-:W-:Y:S05]  /*1270*/  @!P0 EXIT ;  /* 0x000000000000894d */ /* 0x000fea0003800000 */
[----:B------:R-:W-:Y:S01]  /*1280*/  ULDC UR4, c[0x0][0x28c] ;  /* 0x0000a30000047ab9 */ /* 0x000fe20000000800 */
[----:B------:R-:W-:Y:S01]  /*1290*/  LOP3.LUT R144, R4, 0x1, RZ, 0xfc, !PT ;  /* 0x0000000104907812 */ /* 0x000fe200078efcff */
[----:B------:R-:W-:-:S04]  /*12a0*/  UIADD3 UR4, UR4, 0x3f, URZ ;  /* 0x0000003f04047890 */ /* 0x000fc8000fffe03f */
[----:B------:R-:W-:-:S04]  /*12b0*/  USHF.R.S32.HI UR5, URZ, 0x1f, UR4 ;  /* 0x0000001f3f057899 */ /* 0x000fc80008011404 */
[----:B------:R-:W-:-:S03]  /*12c0*/  ULEA.HI UR5, UR5, UR4, URZ, 0x6 ;  /* 0x0000000405057291 */ /* 0x000fc6000f8f303f */
[----:B------:R-:W-:Y:S01]  /*12d0*/  UMOV UR4, URZ ;  /* 0x0000003f00047c82 */ /* 0x000fe20008000000 */
[----:B------:R-:W-:-:S03]  /*12e0*/  USHF.R.S32.HI UR9, URZ, 0x6, UR5 ;  /* 0x000000063f097899 */ /* 0x000fc60008011405 */
[----:B------:R-:W-:-:S09]  /*12f0*/  UMOV UR5, URZ ;  /* 0x0000003f00057c82 */ /* 0x000fd20008000000 */
.L_x_172:
[----:B01----:R-:W-:Y:S01]  /*1300*/  LOP3.LUT R12, R0, 0x80, RZ, 0xc0, !PT ;  /* 0x00000080000c7812 */ /* 0x003fe200078ec0ff */
[----:B------:R-:W0:Y:S01]  /*1310*/  S2UR UR13, SR_CgaCtaId ;  /* 0x00000000000d79c3 */ /* 0x000e220000008800 */
[----:B------:R-:W-:Y:S01]  /*1320*/  UMOV UR12, 0x400 ;  /* 0x00000400000c7882 */ /* 0x000fe20000000000 */
[----:B------:R-:W-:Y:S01]  /*1330*/  UMOV UR6, URZ ;  /* 0x0000003f00067c82 */ /* 0x000fe20008000000 */
[----:B------:R-:W-:Y:S01]  /*1340*/  SHF.R.U32.HI R12, RZ, 0x7, R12 ;  /* 0x00000007ff0c7819 */ /* 0x000fe2000001160c */
[----:B------:R-:W-:Y:S01]  /*1350*/  UMOV UR7, URZ ;  /* 0x0000003f00077c82 */ /* 0x000fe20008000000 */
[----:B------:R-:W-:Y:S01]  /*1360*/  UMOV UR18, UR5 ;  /* 0x0000000500127c82 */ /* 0x000fe20008000000 */
[----:B------:R-:W-:Y:S02]  /*1370*/  CS2R R20, SRZ ;  /* 0x0000000000147805 */ /* 0x000fe4000001ff00 */
[----:B------:R-:W-:Y:S01]  /*1380*/  CS2R R18, SRZ ;  /* 0x0000000000127805 */ /* 0x000fe2000001ff00 */
[----:B------:R-:W1:Y:S01]  /*1390*/  LDC R13, c[0x0][0x28c] ;  /* 0x0000a300ff0d7b82 */ /* 0x000e620000000800 */
[----:B----4-:R-:W4:Y:S01]  /*13a0*/  SHFL.IDX PT, R12, R12, RZ, 0x1f ;  /* 0x00001fff0c0c7589 */ /* 0x010f2200000e0000 */
[----:B------:R-:W-:-:S02]  /*13b0*/  CS2R R22, SRZ ;  /* 0x0000000000167805 */ /* 0x000fc4000001ff00 */
[----:B------:R-:W-:Y:S02]  /*13c0*/  CS2R R88, SRZ ;  /* 0x0000000000587805 */ /* 0x000fe4000001ff00 */
[----:B------:R-:W-:Y:S02]  /*13d0*/  CS2R R90, SRZ ;  /* 0x00000000005a7805 */ /* 0x000fe4000001ff00 */
[----:B------:R-:W-:Y:S02]  /*13e0*/  CS2R R92, SRZ ;  /* 0x00000000005c7805 */ /* 0x000fe4000001ff00 */
[----:B------:R-:W-:Y:S02]  /*13f0*/  CS2R R94, SRZ ;  /* 0x00000000005e7805 */ /* 0x000fe4000001ff00 */
[----:B------:R-:W-:Y:S02]  /*1400*/  CS2R R98, SRZ ;  /* 0x0000000000627805 */ /* 0x000fe4000001ff00 */
        /* <DEDUP_REMOVED lines=16> */
[----:B-1----:R-:W-:Y:S02]  /*1510*/  ISETP.GE.AND P0, PT, R13, 0x1, PT ;  /* 0x000000010d00780c */ /* 0x002fe40003f06270 */
[----:B------:R-:W-:Y:S02]  /*1520*/  CS2R R130, SRZ ;  /* 0x0000000000827805 */ /* 0x000fe4000001ff00 */
[----:B----4-:R-:W-:-:S02]  /*1530*/  R2UR UR8, R12 ;  /* 0x000000000c0872ca */ /* 0x010fc400000e0000 */
[----:B------:R-:W-:Y:S02]  /*1540*/  CS2R R132, SRZ ;  /* 0x0000000000847805 */ /* 0x000fe4000001ff00 */
[----:B------:R-:W-:Y:S02]  /*1550*/  CS2R R134, SRZ ;  /* 0x0000000000867805 */ /* 0x000fe4000001ff00 */
[----:B------:R-:W-:Y:S02]  /*1560*/  CS2R R136, SRZ ;  /* 0x0000000000887805 */ /* 0x000fe4000001ff00 */
[----:B------:R-:W-:Y:S02]  /*1570*/  CS2R R138, SRZ ;  /* 0x00000000008a7805 */ /* 0x000fe4000001ff00 */
[----:B------:R-:W-:Y:S02]  /*1580*/  CS2R R140, SRZ ;  /* 0x00000000008c7805 */ /* 0x000fe4000001ff00 */
[----:B------:R-:W-:Y:S01]  /*1590*/  CS2R R142, SRZ ;  /* 0x00000000008e7805 */ /* 0x000fe2000001ff00 */
[----:B------:R-:W-:Y:S01]  /*15a0*/  IMAD.MOV.U32 R145, RZ, RZ, RZ ;  /* 0x000000ffff917224 */ /* 0x000fe200078e00ff */
[----:B------:R-:W-:Y:S01]  /*15b0*/  CS2R R56, SRZ ;  /* 0x0000000000387805 */ /* 0x000fe2000001ff00 */
[----:B------:R-:W-:Y:S01]  /*15c0*/  IMAD.MOV.U32 R147, RZ, RZ, RZ ;  /* 0x000000ffff937224 */ /* 0x000fe200078e00ff */
[----:B------:R-:W-:Y:S01]  /*15d0*/  CS2R R58, SRZ ;  /* 0x00000000003a7805 */ /* 0x000fe2000001ff00 */
[----:B------:R-:W-:Y:S01]  /*15e0*/  IMAD.U32 R16, RZ, RZ, UR4 ;  /* 0x00000004ff107e24 */ /* 0x000fe2000f8e00ff */
[----:B------:R-:W-:Y:S01]  /*15f0*/  CS2R R60, SRZ ;  /* 0x00000000003c7805 */ /* 0x000fe2000001ff00 */
[----:B------:R-:W-:Y:S01]  /*1600*/  ULEA.HI UR10, UR8, UR8, URZ, 0x1 ;  /* 0x00000008080a7291 */ /* 0x000fe2000f8f083f */
[----:B------:R-:W-:-:S02]  /*1610*/  CS2R R62, SRZ ;  /* 0x00000000003e7805 */ /* 0x000fc4000001ff00 */
[----:B------:R-:W-:Y:S02]  /*1620*/  CS2R R64, SRZ ;  /* 0x0000000000407805 */ /* 0x000fe4000001ff00 */
[----:B------:R-:W-:Y:S01]  /*1630*/  CS2R R66, SRZ ;  /* 0x0000000000427805 */ /* 0x000fe2000001ff00 */
[----:B------:R-:W-:Y:S01]  /*1640*/  ULOP3.LUT UR11, UR10, 0xffffe, URZ, 0xc0, !UPT ;  /* 0x000ffffe0a0b7892 */ /* 0x000fe2000f8ec03f */
[----:B------:R-:W-:Y:S01]  /*1650*/  CS2R R68, SRZ ;  /* 0x0000000000447805 */ /* 0x000fe2000001ff00 */
[----:B0-----:R-:W-:Y:S01]  /*1660*/  ULEA UR10, UR13, UR12, 0x18 ;  /* 0x0000000c0d0a7291 */ /* 0x001fe2000f8ec03f */
[----:B------:R-:W-:Y:S01]  /*1670*/  CS2R R70, SRZ ;  /* 0x0000000000467805 */ /* 0x000fe2000001ff00 */
[----:B------:R-:W-:Y:S01]  /*1680*/  UIADD3 UR11, UR8, -UR11, URZ ;  /* 0x8000000b080b7290 */ /* 0x000fe2000fffe03f */
[----:B------:R-:W-:Y:S02]  /*1690*/  CS2R R72, SRZ ;  /* 0x0000000000487805 */ /* 0x000fe4000001ff00 */
[----:B------:R-:W-:Y:S01]  /*16a0*/  CS2R R74, SRZ ;  /* 0x00000000004a7805 */ /* 0x000fe2000001ff00 */
[----:B------:R-:W-:Y:S01]  /*16b0*/  UMOV UR8, URZ ;  /* 0x0000003f00087c82 */ /* 0x000fe20008000000 */
[----:B------:R-:W-:Y:S01]  /*16c0*/  ULEA UR11, UR11, UR10, 0xc ;  /* 0x0000000a0b0b7291 */ /* 0x000fe2000f8e603f */
[----:B------:R-:W-:-:S02]  /*16d0*/  CS2R R76, SRZ ;  /* 0x00000000004c7805 */ /* 0x000fc4000001ff00 */
[----:B------:R-:W-:Y:S02]  /*16e0*/  CS2R R78, SRZ ;  /* 0x00000000004e7805 */ /* 0x000fe4000001ff00 */
[----:B------:R-:W-:Y:S01]  /*16f0*/  CS2R R80, SRZ ;  /* 0x0000000000507805 */ /* 0x000fe2000001ff00 */
[----:B------:R-:W-:Y:S01]  /*1700*/  UIADD3 UR11, UR11, 0x180, URZ ;  /* 0x000001800b0b7890 */ /* 0x000fe2000fffe03f */
[----:B------:R-:W-:Y:S02]  /*1710*/  CS2R R82, SRZ ;  /* 0x0000000000527805 */ /* 0x000fe4000001ff00 */
[----:B------:R-:W-:Y:S02]  /*1720*/  CS2R R84, SRZ ;  /* 0x0000000000547805 */ /* 0x000fe4000001ff00 */
[----:B------:R-:W-:Y:S01]  /*1730*/  CS2R R86, SRZ ;  /* 0x0000000000567805 */ /* 0x000fe2000001ff00 */
[----:B------:R-:W-:Y:S01]  /*1740*/  USHF.R.U32.HI UR11, URZ, 0x4, UR11 ;  /* 0x000000043f0b7899 */ /* 0x000fe2000801160b */
[----:B------:R-:W-:-:S02]  /*1750*/  CS2R R24, SRZ ;  /* 0x0000000000187805 */ /* 0x000fc4000001ff00 */
[----:B------:R-:W-:Y:S02]  /*1760*/  CS2R R26, SRZ ;  /* 0x00000000001a7805 */ /* 0x000fe4000001ff00 */
[----:B------:R-:W-:Y:S01]  /*1770*/  CS2R R28, SRZ ;  /* 0x00000000001c7805 */ /* 0x000fe2000001ff00 */
[----:B------:R-:W-:Y:S01]  /*1780*/  ULOP3.LUT UR11, UR11, 0x3fff, URZ, 0xc0, !UPT ;  /* 0x00003fff0b0b7892 */ /* 0x000fe2000f8ec03f */
        /* <DEDUP_REMOVED lines=12> */
[----:B------:R-:W-:Y:S01]  /*1850*/  CS2R R54, SRZ ;  /* 0x0000000000367805 */ /* 0x000fe2000001ff00 */
[----:B--23--:R-:W-:Y:S06]  /*1860*/  @!P0 BRA `(.L_x_18) ;  /* 0x0000000800588947 */ /* 0x00cfec0003800000 */
[----:B------:R-:W-:-:S13]  /*1870*/  ISETP.NE.AND P1, PT, R144, 0x3, PT ;  /* 0x000000039000780c */ /* 0x000fda0003f25270 */
[----:B------:R-:W-:Y:S05]  /*1880*/  @!P1 BRA `(.L_x_19) ;  /* 0x0000000000049947 */ /* 0x000fea0003800000 */
[----:B------:R-:W-:Y:S01]  /*1890*/  BPT.TRAP 0x1 ;  /* 0x000000040000795c */ /* 0x000fe20000300000 */
.L_x_19:
[----:B------:R-:W-:Y:S01]  /*18a0*/  ULEA UR6, UR5, UR10, 0x3 ;  /* 0x0000000a05067291 */ /* 0x000fe2000f8e183f */
[----:B------:R-:W-:-:S05]  /*18b0*/  IMAD.U32 R12, RZ, RZ, UR4 ;  /* 0x00000004ff0c7e24 */ /* 0x000fca000f8e00ff */
[----:B------:R-:W-:-:S04]  /*18c0*/  SHF.L.U32 R12, R12, 0x1f, RZ ;  /* 0x0000001f0c0c7819 */ /* 0x000fc800000006ff */
[----:B------:R0:W1:Y:S01]  /*18d0*/  SYNCS.PHASECHK.TRANS64.TRYWAIT P0, [UR6], R12 ;  /* 0x0000000cff0075a7 */ /* 0x0000620008000146 */
[----:B------:R-:W-:Y:S05]  /*18e0*/  @!P1 BRA `(.L_x_20) ;  /* 0x0000000000049947 */ /* 0x000fea0003800000 */
[----:B------:R-:W-:Y:S01]  /*18f0*/  BPT.TRAP 0x1 ;  /* 0x000000040000795c */ /* 0x000fe20000300000 */
.L_x_20:
[----:B-1----:R-:W-:Y:S05]  /*1900*/  @P0 BRA `(.L_x_21) ;  /* 0x0000000000080947 */ /* 0x002fea0003800000 */
[----:B------:R-:W1:Y:S02]  /*1910*/  SYNCS.PHASECHK.TRANS64.TRYWAIT P0, [UR6], R12 ;  /* 0x0000000cff0075a7 */ /* 0x000e640008000146 */
[----:B-1----:R-:W-:Y:S05]  /*1920*/  @!P0 BRA `(.L_x_22) ;  /* 0x0000008000ec8947 */ /* 0x002fea0003800000 */
.L_x_21:
[----:B------:R-:W-:Y:S01]  /*1930*/  UIADD3 UR6, UR10, 0x2c180, URZ ;  /* 0x0002c1800a067890 */ /* 0x000fe2000fffe03f */
[----:B------:R-:W-:Y:S01]  /*1940*/  WARPGROUP.ARRIVE ;  /* 0x00000000000079c5 */ /* 0x000fe20000000000 */
[----:B------:R-:W-:Y:S01]  /*1950*/  ULOP3.LUT UR8, UR11, 0x10000, URZ, 0xfc, !UPT ;  /* 0x000100000b087892 */ /* 0x000fe2000f8efc3f */
[----:B------:R-:W-:Y:S01]  /*1960*/  CS2R R20, SRZ ;  /* 0x0000000000147805 */ /* 0x000fe2000001ff00 */
[----:B------:R-:W-:Y:S01]  /*1970*/  USHF.R.U32.HI UR6, URZ, 0x4, UR6 ;  /* 0x000000043f067899 */ /* 0x000fe20008011606 */
[----:B------:R-:W-:Y:S01]  /*1980*/  CS2R R18, SRZ ;  /* 0x0000000000127805 */ /* 0x000fe2000001ff00 */
[----:B------:R-:W-:Y:S01]  /*1990*/  ULEA UR8, UR5, UR8, 0xa ;  /* 0x0000000805087291 */ /* 0x000fe2000f8e503f */
[----:B------:R-:W-:Y:S01]  /*19a0*/  CS2R R22, SRZ ;  /* 0x0000000000167805 */ /* 0x000fe2000001ff00 */
[----:B------:R-:W-:Y:S01]  /*19b0*/  ULOP3.LUT UR6, UR6, 0x3fff, URZ, 0xc0, !UPT ;  /* 0x00003fff06067892 */ /* 0x000fe2000f8ec03f */
[----:B------:R-:W-:Y:S01]  /*19c0*/  CS2R R88, SRZ ;  /* 0x0000000000587805 */ /* 0x000fe2000001ff00 */
[----:B------:R-:W-:Y:S01]  /*19d0*/  UMOV UR13, 0x80000020 ;  /* 0x80000020000d7882 */ /* 0x000fe20000000000 */
[----:B------:R-:W-:Y:S01]  /*19e0*/  UMOV UR15, 0x80000020 ;  /* 0x80000020000f7882 */ /* 0x000fe20000000000 */
[----:B------:R-:W-:Y:S01]  /*19f0*/  ULOP3.LUT UR6, UR6, 0x10000, URZ, 0xfc, !UPT ;  /* 0x0001000006067892 */ /* 0x000fe2000f8efc3f */
[----:B------:R-:W-:Y:S01]  /*1a00*/  CS2R R90, SRZ ;  /* 0x00000000005a7805 */ /* 0x000fe2000001ff00 */
[----:B------:R-:W-:Y:S01]  /*1a10*/  UMOV UR12, UR8 ;  /* 0x00000008000c7c82 */ /* 0x000fe20008000000 */
[----:B------:R-:W-:Y:S01]  /*1a20*/  CS2R R92, SRZ ;  /* 0x00000000005c7805 */ /* 0x000fe2000001ff00 */
[----:B------:R-:W-:Y:S01]  /*1a30*/  ULEA UR7, UR5, UR6, 0x8 ;  /* 0x0000000605077291 */ /* 0x000fe2000f8e403f */
[----:B------:R-:W-:Y:S01]  /*1a40*/  CS2R R94, SRZ ;  /* 0x00000000005e7805 */ /* 0x000fe2000001ff00 */
[----:B------:R-:W-:Y:S01]  /*1a50*/  UIADD3 UR6, UR8, 0x200, URZ ;  /* 0x0000020008067890 */ /* 0x000fe2000fffe03f */
[----:B------:R-:W-:-:S02]  /*1a60*/  CS2R R98, SRZ ;  /* 0x0000000000627805 */ /* 0x000fc4000001ff00 */
[----:B------:R-:W-:Y:S02]  /*1a70*/  CS2R R96, SRZ ;  /* 0x0000000000607805 */ /* 0x000fe4000001ff00 */
[----:B------:R-:W-:Y:S02]  /*1a80*/  CS2R R100, SRZ ;  /* 0x0000000000647805 */ /* 0x000fe4000001ff00 */
[----:B------:R-:W-:Y:S01]  /*1a90*/  CS2R R102, SRZ ;  /* 0x0000000000667805 */ /* 0x000fe2000001ff00 */
[----:B------:R-:W-:Y:S01]  /*1aa0*/  UMOV UR14, UR7 ;  /* 0x00000007000e7c82 */ /* 0x000fe20008000000 */
[----:B------:R-:W-:Y:S01]  /*1ab0*/  CS2R R104, SRZ ;  /* 0x0000000000687805 */ /* 0x000fe2000001ff00 */
[----:B------:R-:W-:Y:S01]  /*1ac0*/  QGMMA.64x64x32.F32.E4M3.E4M3 R56, gdesc[UR12], RZ, !UPT ;  /* 0x00e000000c3879f3 */ /* 0x000fe2000c7008ff */
[----:B------:R-:W-:Y:S01]  /*1ad0*/  UMOV UR12, UR6 ;  /* 0x00000006000c7c82 */ /* 0x000fe20008000000 */
[----:B------:R-:W-:Y:S01]  /*1ae0*/  UMOV UR13, 0x80000020 ;  /* 0x80000020000d7882 */ /* 0x000fe20000000000 */
[----:B------:R-:W-:Y:S01]  /*1af0*/  UMOV UR6, 0x2 ;  /* 0x0000000200067882 */ /* 0x000fe20000000000 */
[----:B------:R-:W-:Y:S01]  /*1b00*/  QGMMA.64x64x32.F32.E4M3.E4M3 R24, gdesc[UR12], RZ, !UPT ;  /* 0x00e000000c1879f3 */ /* 0x000fe2000c7008ff */
[----:B------:R-:W-:Y:S01]  /*1b10*/  UIADD3 UR14, UR7, 0x2, URZ ;  /* 0x00000002070e7890 */ /* 0x000fe2000fffe03f */
[----:B------:R-:W-:Y:S01]  /*1b20*/  CS2R R106, SRZ ;  /* 0x00000000006a7805 */ /* 0x000fe2000001ff00 */
[----:B------:R-:W-:Y:S01]  /*1b30*/  UIADD3 UR12, UR8, 0x2, URZ ;  /* 0x00000002080c7890 */ /* 0x000fe2000fffe03f */
[----:B------:R-:W-:Y:S01]  /*1b40*/  CS2R R110, SRZ ;  /* 0x00000000006e7805 */ /* 0x000fe2000001ff00 */
[----:B------:R-:W-:Y:S01]  /*1b50*/  ULDC UR7, c[0x0][0x50c] ;  /* 0x0001430000077ab9 */ /* 0x000fe20000000800 */
[----:B------:R-:W-:Y:S01]  /*1b60*/  UIADD3 UR8, UR8, 0x202, URZ ;  /* 0x0000020208087890 */ /* 0x000fe2000fffe03f */
[----:B------:R-:W-:Y:S01]  /*1b70*/  CS2R R108, SRZ ;  /* 0x00000000006c7805 */ /* 0x000fe2000001ff00 */
[----:B------:R-:W-:Y:S01]  /*1b80*/  UISETP.NE.AND UP0, UPT, UR7, 0x2, UPT ;  /* 0x000000020700788c */ /* 0x000fe2000bf05270 */
[----:B------:R-:W-:Y:S01]  /*1b90*/  CS2R R112, SRZ ;  /* 0x0000000000707805 */ /* 0x000fe2000001ff00 */
[----:B------:R-:W-:Y:S01]  /*1ba0*/  UMOV UR13, 0x80000020 ;  /* 0x80000020000d7882 */ /* 0x000fe20000000000 */
[----:B------:R-:W-:Y:S01]  /*1bb0*/  UMOV UR15, 0x80000020 ;  /* 0x80000020000f7882 */ /* 0x000fe20000000000 */
[----:B------:R-:W-:Y:S01]  /*1bc0*/  USEL UR7, URZ, 0x1, UP0 ;  /* 0x000000013f077887 */ /* 0x000fe20008000000 */
[----:B------:R-:W-:-:S02]  /*1bd0*/  CS2R R114, SRZ ;  /* 0x0000000000727805 */ /* 0x000fc4000001ff00 */
[----:B------:R-:W-:Y:S02]  /*1be0*/  CS2R R116, SRZ ;  /* 0x0000000000747805 */ /* 0x000fe4000001ff00 */
[----:B------:R-:W-:Y:S02]  /*1bf0*/  CS2R R118, SRZ ;  /* 0x0000000000767805 */ /* 0x000fe4000001ff00 */
[----:B------:R-:W-:Y:S02]  /*1c00*/  CS2R R120, SRZ ;  /* 0x0000000000787805 */ /* 0x000fe4000001ff00 */
[----:B------:R-:W-:Y:S02]  /*1c10*/  CS2R R122, SRZ ;  /* 0x00000000007a7805 */ /* 0x000fe4000001ff00 */
[----:B------:R-:W-:Y:S02]  /*1c20*/  ISETP.NE.AND P0, PT, RZ, UR7, PT ;  /* 0x00000007ff007c0c */ /* 0x000fe4000bf05270 */
        /* <DEDUP_REMOVED lines=10> */
[----:B------:R-:W-:Y:S02]  /*1cd0*/  IMAD.MOV.U32 R145, RZ, RZ, RZ ;  /* 0x000000ffff917224 */ /* 0x000fe400078e00ff */
[----:B------:R-:W-:Y:S01]  /*1ce0*/  IMAD.MOV.U32 R147, RZ, RZ, RZ ;  /* 0x000000ffff937224 */ /* 0x000fe200078e00ff */
[----:B------:R-:W-:Y:S01]  /*1cf0*/  QGMMA.64x64x32.F32.E4M3.E4M3 R56, gdesc[UR12], R56 ;  /* 0x00e000000c3879f3 */ /* 0x000fe20008700838 */
[----:B------:R-:W-:Y:S01]  /*1d00*/  UMOV UR12, UR8 ;  /* 0x00000008000c7c82 */ /* 0x000fe20008000000 */
[----:B------:R-:W-:-:S02]  /*1d10*/  UMOV UR13, 0x80000020 ;  /* 0x80000020000d7882 */ /* 0x000fc40000000000 */
[----:B------:R-:W-:Y:S01]  /*1d20*/  QGMMA.64x64x32.F32.E4M3.E4M3 R24, gdesc[UR12], R24, gsb0 ;  /* 0x00e000000c1879f3 */ /* 0x000fe20008000818 */
[----:B------:R-:W-:Y:S05]  /*1d30*/  @!P0 BRA `(.L_x_23) ;  /* 0x0000000400088947 */ /* 0x000fea0003800000 */
[----:B------:R-:W-:Y:S02]  /*1d40*/  WARPGROUP.DEPBAR.LE gsb0, 0x0 ;  /* 0x00008000000079c5 */ /* 0x000fe40000010000 */
[----:B------:R-:W-:-:S01]  /*1d50*/  FADD R147, RZ, R56 ;  /* 0x00000038ff937221 */ /* 0x000fc20000000000 */
[----:B------:R-:W-:Y:S01]  /*1d60*/  FADD R142, RZ, R57 ;  /* 0x00000039ff8e7221 */ /* 0x000fe20000000000 */
        /* <DEDUP_REMOVED lines=62> */
[----:B------:R-:W-:-:S06]  /*2150*/  UMOV UR6, URZ ;  /* 0x0000003f00067c82 */ /* 0x000fcc0008000000 */
.L_x_23:
[----:B------:R-:W-:-:S04]  /*2160*/  UIADD3 UR18, UR5, 0x1, URZ ;  /* 0x0000000105127890 */ /* 0x000fc8000fffe03f */
[----:B------:R-:W-:-:S04]  /*2170*/  UISETP.NE.AND UP0, UPT, UR18, 0xb, UPT ;  /* 0x0000000b1200788c */ /* 0x000fc8000bf05270 */
[----:B------:R-:W-:Y:S02]  /*2180*/  USEL UR8, URZ, 0x1, UP0 ;  /* 0x000000013f087887 */ /* 0x000fe40008000000 */
[----:B------:R-:W-:Y:S02]  /*2190*/  USEL UR18, UR18, URZ, UP0 ;  /* 0x0000003f12127287 */ /* 0x000fe40008000000 */
[----:B------:R-:W-:-:S06]  /*21a0*/  ULOP3.LUT UR8, UR4, UR8, URZ, 0x3c, !UPT ;  /* 0x0000000804087292 */ /* 0x000fcc000f8e3c3f */
[----:B------:R-:W-:Y:S01]  /*21b0*/  IMAD.U32 R16, RZ, RZ, UR8 ;  /* 0x00000008ff107e24 */ /* 0x000fe2000f8e00ff */
[----:B------:R-:W-:-:S06]  /*21c0*/  UMOV UR8, 0x1 ;  /* 0x0000000100087882 */ /* 0x000fcc0000000000 */
.L_x_18:
[----:B------:R-:W-:-:S04]  /*21d0*/  UISETP.LT.AND UP0, UPT, UR9, 0x1, UPT ;  /* 0x000000010900788c */ /* 0x000fc8000bf01270 */
[----:B------:R-:W-:-:S04]  /*21e0*/  USEL UR12, UR9, 0x1, UP0 ;  /* 0x00000001090c7887 */ /* 0x000fc80008000000 */
[----:B------:R-:W-:-:S04]  /*21f0*/  UIADD3 UR12, UR9, -UR12, URZ ;  /* 0x8000000c090c7290 */ /* 0x000fc8000fffe03f */
[----:B------:R-:W-:-:S06]  /*2200*/  UISETP.GE.AND UP0, UPT, UR12, 0x1, UPT ;  /* 0x000000010c00788c */ /* 0x000fcc000bf06270 */
[----:B------:R-:W-:-:S13]  /*2210*/  PLOP3.LUT P0, PT, PT, PT, UP0, 0x80, 0x0 ;  /* 0x000000000000781c */ /* 0x000fda0003f0f008 */
[----:B------:R-:W-:Y:S05]  /*2220*/  @!P0 BRA `(.L_x_24) ;  /* 0x0000000800308947 */ /* 0x000fea0003800000 */
[----:B01----:R-:W-:Y:S01]  /*2230*/  IMAD.U32 R12, RZ, RZ, UR12 ;  /* 0x0000000cff0c7e24 */ /* 0x003fe2000f8e00ff */
[----:B------:R-:W-:Y:S01]  /*2240*/  ULDC UR20, c[0x0][0x50c] ;  /* 0x0001430000147ab9 */ /* 0x000fe20000000800 */
[----:B------:R-:W-:-:S07]  /*2250*/  IMAD.U32 R13, RZ, RZ, UR5 ;  /* 0x00000005ff0d7e24 */ /* 0x000fce000f8e00ff */
.L_x_32:
[----:B------:R-:W-:-:S13]  /*2260*/  ISETP.NE.AND P1, PT, R144, 0x3, PT ;  /* 0x000000039000780c */ /* 0x000fda0003f25270 */
[----:B------:R-:W-:Y:S05]  /*2270*/  @!P1 BRA `(.L_x_25) ;  /* 0x0000000000049947 */ /* 0x000fea0003800000 */
[----:B------:R-:W-:Y:S01]  /*2280*/  BPT.TRAP 0x1 ;  /* 0x000000040000795c */ /* 0x000fe20000300000 */
.L_x_25:
[----:B------:R-:W0:Y:S01]  /*2290*/  S2UR UR12, SR_CgaCtaId ;  /* 0x00000000000c79c3 */ /* 0x000e220000008800 */
[----:B------:R-:W-:Y:S01]  /*22a0*/  UMOV UR10, 0x400 ;  /* 0x00000400000a7882 */ /* 0x000fe20000000000 */
[----:B------:R-:W-:Y:S01]  /*22b0*/  SHF.L.U32 R14, R16, 0x1f, RZ ;  /* 0x0000001f100e7819 */ /* 0x000fe200000006ff */
[----:B0-----:R-:W-:-:S04]  /*22c0*/  ULEA UR10, UR12, UR10, 0x18 ;  /* 0x0000000a0c0a7291 */ /* 0x001fc8000f8ec03f */
[----:B------:R-:W-:-:S09]  /*22d0*/  ULEA UR12, UR18, UR10, 0x3 ;  /* 0x0000000a120c7291 */ /* 0x000fd2000f8e183f */
[----:B------:R0:W1:Y:S01]  /*22e0*/  SYNCS.PHASECHK.TRANS64.TRYWAIT P0, [UR12], R14 ;  /* 0x0000000eff0075a7 */ /* 0x000062000800014c */
[----:B------:R-:W-:Y:S05]  /*22f0*/  @!P1 BRA `(.L_x_26) ;  /* 0x0000000000049947 */ /* 0x000fea0003800000 */
[----:B------:R-:W-:Y:S01]  /*2300*/  BPT.TRAP 0x1 ;  /* 0x000000040000795c */ /* 0x000fe20000300000 */
.L_x_26:
[----:B-1----:R-:W-:Y:S05]  /*2310*/  @P0 BRA `(.L_x_27) ;  /* 0x0000000000080947 */ /* 0x002fea0003800000 */
[----:B------:R-:W1:Y:S02]  /*2320*/  SYNCS.PHASECHK.TRANS64.TRYWAIT P0, [UR12], R14 ;  /* 0x0000000eff0075a7 */ /* 0x000e64000800014c */
[----:B-1----:R-:W-:Y:S05]  /*2330*/  @!P0 BRA `(.L_x_28) ;  /* 0x0000007800808947 */ /* 0x002fea0003800000 */
.L_x_27:
[----:B------:R-:W-:Y:S01]  /*2340*/  UIADD3 UR12, UR10, 0x2c180, URZ ;  /* 0x0002c1800a0c7890 */ /* 0x000fe2000fffe03f */
[----:B------:R-:W-:Y:S01]  /*2350*/  WARPGROUP.ARRIVE ;  /* 0x00000000000079c5 */ /* 0x000fe20000000000 */
[----:B------:R-:W-:Y:S02]  /*2360*/  UISETP.NE.AND UP0, UPT, UR7, URZ, UPT ;  /* 0x0000003f0700728c */ /* 0x000fe4000bf05270 */
[----:B------:R-:W-:Y:S02]  /*2370*/  USHF.R.U32.HI UR12, URZ, 0x4, UR12 ;  /* 0x000000043f0c7899 */ /* 0x000fe4000801160c */
[----:B------:R-:W-:Y:S02]  /*2380*/  USEL UR8, UR8, URZ, !UP0 ;  /* 0x0000003f08087287 */ /* 0x000fe4000c000000 */
[----:B------:R-:W-:Y:S02]  /*2390*/  ULOP3.LUT UR12, UR12, 0x3fff, URZ, 0xc0, !UPT ;  /* 0x00003fff0c0c7892 */ /* 0x000fe4000f8ec03f */
[----:B------:R-:W-:-:S02]  /*23a0*/  ULOP3.LUT UR7, UR11, 0x10000, URZ, 0xfc, !UPT ;  /* 0x000100000b077892 */ /* 0x000fc4000f8efc3f */
[----:B------:R-:W-:Y:S02]  /*23b0*/  ULOP3.LUT UR12, UR12, 0x10000, URZ, 0xfc, !UPT ;  /* 0x000100000c0c7892 */ /* 0x000fe4000f8efc3f */
[----:B------:R-:W-:Y:S02]  /*23c0*/  UISETP.NE.U32.AND UP0, UPT, UR8, URZ, UPT ;  /* 0x0000003f0800728c */ /* 0x000fe4000bf05070 */
[----:B------:R-:W-:Y:S02]  /*23d0*/  ULEA UR8, UR18, UR7, 0xa ;  /* 0x0000000712087291 */ /* 0x000fe4000f8e503f */
[----:B------:R-:W-:Y:S02]  /*23e0*/  ULEA UR7, UR18, UR12, 0x8 ;  /* 0x0000000c12077291 */ /* 0x000fe4000f8e403f */
[----:B------:R-:W-:Y:S01]  /*23f0*/  UIADD3 UR19, UR8, 0x200, URZ ;  /* 0x0000020008137890 */ /* 0x000fe2000fffe03f */
[----:B------:R-:W-:Y:S02]  /*2400*/  UMOV UR13, 0x80000020 ;  /* 0x80000020000d7882 */ /* 0x000fe40000000000 */
[----:B------:R-:W-:Y:S01]  /*2410*/  UMOV UR12, UR8 ;  /* 0x00000008000c7c82 */ /* 0x000fe20008000000 */
[----:B------:R-:W-:Y:S01]  /*2420*/  UMOV UR15, 0x80000020 ;  /* 0x80000020000f7882 */ /* 0x000fe20000000000 */
[----:B------:R-:W-:Y:S01]  /*2430*/  UMOV UR14, UR7 ;  /* 0x00000007000e7c82 */ /* 0x000fe20008000000 */
[----:B------:R-:W-:Y:S01]  /*2440*/  UIADD3 UR6, UR6, 0x2, URZ ;  /* 0x0000000206067890 */ /* 0x000fe2000fffe03f */
[----:B------:R-:W-:Y:S01]  /*2450*/  QGMMA.64x64x32.F32.E4M3.E4M3 R56, gdesc[UR12], R56, UP0 ;  /* 0x00e000000c3879f3 */ /* 0x000fe2000bf00838 */
[----:B------:R-:W-:Y:S01]  /*2460*/  UMOV UR12, UR19 ;  /* 0x00000013000c7c82 */ /* 0x000fe20008000000 */
[----:B------:R-:W-:-:S02]  /*2470*/  UMOV UR13, 0x80000020 ;  /* 0x80000020000d7882 */ /* 0x000fc40000000000 */
[----:B------:R-:W-:Y:S01]  /*2480*/  QGMMA.64x64x32.F32.E4M3.E4M3 R24, gdesc[UR12], R24, UP0 ;  /* 0x00e000000c1879f3 */ /* 0x000fe2000bf00818 */
[----:B------:R-:W-:Y:S02]  /*2490*/  UIADD3 UR12, UR8, 0x2, URZ ;  /* 0x00000002080c7890 */ /* 0x000fe4000fffe03f */
[----:B------:R-:W-:Y:S02]  /*24a0*/  UIADD3 UR14, UR7, 0x2, URZ ;  /* 0x00000002070e7890 */ /* 0x000fe4000fffe03f */
[----:B------:R-:W-:Y:S01]  /*24b0*/  UIADD3 UR8, UR8, 0x202, URZ ;  /* 0x0000020208087890 */ /* 0x000fe2000fffe03f */
[----:B------:R-:W-:Y:S01]  /*24c0*/  UMOV UR13, 0x80000020 ;  /* 0x80000020000d7882 */ /* 0x000fe20000000000 */
[----:B------:R-:W-:Y:S01]  /*24d0*/  UMOV UR15, 0x80000020 ;  /* 0x80000020000f7882 */ /* 0x000fe20000000000 */
[----:B------:R-:W-:-:S04]  /*24e0*/  UISETP.NE.AND UP0, UPT, UR6, UR20, UPT ;  /* 0x000000140600728c */ /* 0x000fc8000bf05270 */
[----:B------:R-:W-:-:S06]  /*24f0*/  USEL UR7, URZ, 0x1, UP0 ;  /* 0x000000013f077887 */ /* 0x000fcc0008000000 */
[----:B------:R-:W-:Y:S01]  /*2500*/  ISETP.NE.AND P0, PT, RZ, UR7, PT ;  /* 0x00000007ff007c0c */ /* 0x000fe2000bf05270 */
[----:B------:R-:W-:Y:S01]  /*2510*/  QGMMA.64x64x32.F32.E4M3.E4M3 R56, gdesc[UR12], R56 ;  /* 0x00e000000c3879f3 */ /* 0x000fe20008700838 */
[----:B------:R-:W-:Y:S01]  /*2520*/  UMOV UR12, UR8 ;  /* 0x00000008000c7c82 */ /* 0x000fe20008000000 */
[----:B------:R-:W-:Y:S02]  /*2530*/  UMOV UR13, 0x80000020 ;  /* 0x80000020000d7882 */ /* 0x000fe40000000000 */
[----:B------:R-:W-:Y:S03]  /*2540*/  QGMMA.64x64x32.F32.E4M3.E4M3 R24, gdesc[UR12], R24, gsb0 ;  /* 0x00e000000c1879f3 */ /* 0x000fe60008000818 */
[----:B------:R-:W-:-:S05]  /*2550*/  WARPGROUP.DEPBAR.LE gsb0, 0x1 ;  /* 0x00008000000079c5 */ /* 0x000fca0000010100 */
[----:B------:R-:W-:Y:S05]  /*2560*/  @!P0 BRA `(.L_x_29) ;  /* 0x0000000400088947 */ /* 0x000fea0003800000 */
[----:B------:R-:W-:Y:S02]  /*2570*/  WARPGROUP.DEPBAR.LE gsb0, 0x0 ;  /* 0x00008000000079c5 */ /* 0x000fe40000010000 */
[----:B------:R-:W-:-:S01]  /*2580*/  FADD R147, R56, R147 ;  /* 0x0000009338937221 */ /* 0x000fc20000000000 */
[----:B------:R-:W-:Y:S01]  /*2590*/  FADD R142, R57, R142 ;  /* 0x0000008e398e7221 */ /* 0x000fe20000000000 */
        /* <DEDUP_REMOVED lines=62> */
[----:B------:R-:W-:-:S06]  /*2980*/  UMOV UR6, URZ ;  /* 0x0000003f00067c82 */ /* 0x000fcc0008000000 */
.L_x_29:
[----:B------:R-:W-:Y:S05]  /*2990*/  @!P1 BRA `(.L_x_30) ;  /* 0x0000000000049947 */ /* 0x000fea0003800000 */
[----:B------:R-:W-:Y:S01]  /*29a0*/  BPT.TRAP 0x1 ;  /* 0x000000040000795c */ /* 0x000fe20000300000 */
.L_x_30:
[----:B------:R-:W-:-:S13]  /*29b0*/  ISETP.NE.AND P0, PT, R5, RZ, PT ;  /* 0x000000ff0500720c */ /* 0x000fda0003f05270 */
[----:B01----:R-:W-:-:S05]  /*29c0*/  @P0 LEA R14, R13, UR10, 0x3 ;  /* 0x0000000a0d0e0c11 */ /* 0x003fca000f8e18ff */
[----:B------:R-:W-:-:S05]  /*29d0*/  @P0 VIADD R15, R14, 0x58 ;  /* 0x000000580e0f0836 */ /* 0x000fca0000000000 */
[----:B------:R-:W-:-:S04]  /*29e0*/  @P0 PRMT R15, R6, 0x654, R15 ;  /* 0x00000654060f0816 */ /* 0x000fc8000000000f */
[----:B------:R0:W-:Y:S01]  /*29f0*/  @P0 SYNCS.ARRIVE.TRANS64.RED.A1T0 RZ, [R15+URZ], RZ ;  /* 0x000000ff0fff09a7 */ /* 0x0001e2000810043f */
[----:B------:R-:W-:-:S13]  /*2a00*/  ISETP.GT.U32.AND P0, PT, R4, 0x1, PT ;  /* 0x000000010400780c */ /* 0x000fda0003f04070 */
[----:B0-----:R-:W-:Y:S05]  /*2a10*/  @P0 BRA `(.L_x_31) ;  /* 0x0000000000040947 */ /* 0x001fea0003800000 */
[----:B------:R-:W-:Y:S01]  /*2a20*/  BPT.TRAP 0x1 ;  /* 0x000000040000795c */ /* 0x000fe20000300000 */
.L_x_31:
[----:B------:R-:W-:Y:S01]  /*2a30*/  UIADD3 UR18, UR18, 0x1, URZ ;  /* 0x0000000112127890 */ /* 0x000fe2000fffe03f */
[C---:B------:R-:W-:Y:S01]  /*2a40*/  ISETP.GT.AND P1, PT, R12.reuse, 0x1, PT ;  /* 0x000000010c00780c */ /* 0x040fe20003f24270 */
[----:B------:R-:W-:Y:S02]  /*2a50*/  VIADD R13, R13, 0x1 ;  /* 0x000000010d0d7836 */ /* 0x000fe40000000000 */
[----:B------:R-:W-:Y:S01]  /*2a60*/  UISETP.NE.AND UP0, UPT, UR18, 0xb, UPT ;  /* 0x0000000b1200788c */ /* 0x000fe2000bf05270 */
[----:B------:R-:W-:Y:S02]  /*2a70*/  VIADD R12, R12, 0xffffffff ;  /* 0xffffffff0c0c7836 */ /* 0x000fe40000000000 */
[C---:B------:R-:W-:Y:S01]  /*2a80*/  ISETP.NE.AND P0, PT, R13.reuse, 0xb, PT ;  /* 0x0000000b0d00780c */ /* 0x040fe20003f05270 */
[----:B------:R-:W-:Y:S02]  /*2a90*/  USEL UR8, URZ, 0x1, UP0 ;  /* 0x000000013f087887 */ /* 0x000fe40008000000 */
[----:B------:R-:W-:Y:S01]  /*2aa0*/  USEL UR18, UR18, URZ, UP0 ;  /* 0x0000003f12127287 */ /* 0x000fe20008000000 */
[----:B------:R-:W-:-:S03]  /*2ab0*/  SEL R13, R13, RZ, P0 ;  /* 0x000000ff0d0d7207 */ /* 0x000fc60000000000 */
[----:B------:R-:W-:Y:S01]  /*2ac0*/  LOP3.LUT R16, R16, UR8, RZ, 0x3c, !PT ;  /* 0x0000000810107c12 */ /* 0x000fe2000f8e3cff */
[----:B------:R-:W-:Y:S01]  /*2ad0*/  UMOV UR8, 0x1 ;  /* 0x0000000100087882 */ /* 0x000fe20000000000 */
[----:B------:R-:W-:Y:S06]  /*2ae0*/  @P1 BRA `(.L_x_32) ;  /* 0xfffffff400dc1947 */ /* 0x000fec000383ffff */
.L_x_24:
[----:B------:R-:W-:Y:S01]  /*2af0*/  UISETP.NE.AND UP0, UPT, UR6, URZ, UPT ;  /* 0x0000003f0600728c */ /* 0x000fe2000bf05270 */
[----:B01----:R-:W0:Y:S03]  /*2b00*/  LDC R12, c[0x0][0x28c] ;  /* 0x0000a300ff0c7b82 */ /* 0x003e260000000800 */
[----:B------:R-:W-:-:S06]  /*2b10*/  USEL UR6, URZ, 0x1, !UP0 ;  /* 0x000000013f067887 */ /* 0x000fcc000c000000 */
[----:B------:R-:W-:Y:S02]  /*2b20*/  ISETP.NE.AND P0, PT, RZ, UR6, PT ;  /* 0x00000006ff007c0c */ /* 0x000fe4000bf05270 */
[----:B0-----:R-:W-:-:S11]  /*2b30*/  ISETP.GE.AND P1, PT, R12, 0x1, PT ;  /* 0x000000010c00780c */ /* 0x001fd60003f26270 */
[----:B------:R-:W-:Y:S05]  /*2b40*/  @!P0 BRA `(.L_x_33) ;  /* 0x0000000400048947 */ /* 0x000fea0003800000 */
[----:B------:R-:W-:Y:S02]  /*2b50*/  WARPGROUP.DEPBAR.LE gsb0, 0x0 ;  /* 0x00008000000079c5 */ /* 0x000fe40000010000 */
[----:B------:R-:W-:Y:S01]  /*2b60*/  FADD R147, R56, R147 ;  /* 0x0000009338937221 */ /* 0x000fe20000000000 */
        /* <DEDUP_REMOVED lines=62> */
[----:B------:R-:W-:-:S07]  /*2f50*/  FADD R20, R20, R55 ;  /* 0x0000003714147221 */ /* 0x000fce0000000000 */
.L_x_33:
[----:B------:R-:W-:Y:S02]  /*2f60*/  WARPGROUP.DEPBAR.LE gsb0, 0x0 ;  /* 0x00008000000079c5 */ /* 0x000fe40000010000 */
[----:B------:R-:W-:Y:S05]  /*2f70*/  @!P1 BRA `(.L_x_34) ;  /* 0x0000000000549947 */ /* 0x000fea0003800000 */
[----:B------:R-:W-:-:S13]  /*2f80*/  ISETP.NE.AND P0, PT, R144, 0x3, PT ;  /* 0x000000039000780c */ /* 0x000fda0003f05270 */
[----:B------:R-:W-:Y:S05]  /*2f90*/  @!P0 BRA `(.L_x_35) ;  /* 0x0000000000048947 */ /* 0x000fea0003800000 */
[----:B------:R-:W-:Y:S01]  /*2fa0*/  BPT.TRAP 0x1 ;  /* 0x000000040000795c */ /* 0x000fe20000300000 */
.L_x_35:
[----:B------:R-:W-:Y:S01]  /*2fb0*/  ISETP.NE.AND P0, PT, R5, RZ, PT ;  /* 0x000000ff0500720c */ /* 0x000fe20003f05270 */
[----:B------:R-:W-:Y:S01]  /*2fc0*/  BSSY B0, `(.L_x_36) ;  /* 0x000000e000007945 */ /* 0x000fe20003800000 */
[----:B------:R-:W-:-:S11]  /*2fd0*/  ISETP.GT.U32.AND P1, PT, R4, 0x1, PT ;  /* 0x000000010400780c */ /* 0x000fd60003f24070 */
[----:B------:R-:W-:Y:S05]  /*2fe0*/  @!P0 BRA `(.L_x_37) ;  /* 0x00000000002c8947 */ /* 0x000fea0003800000 */
[----:B------:R-:W-:-:S04]  /*2ff0*/  UISETP.LT.AND UP0, UPT, UR9, 0x1, UPT ;  /* 0x000000010900788c */ /* 0x000fc8000bf01270 */
[----:B------:R-:W-:-:S04]  /*3000*/  USEL UR8, UR9, 0x1, UP0 ;  /* 0x0000000109087887 */ /* 0x000fc80008000000 */
[----:B------:R-:W-:-:S04]  /*3010*/  UIADD3 UR8, UR5, UR9, -UR8 ;  /* 0x0000000905087290 */ /* 0x000fc8000fffe808 */
[----:B------:R-:W-:-:S04]  /*3020*/  UIMAD.WIDE.U32 UR6, UR8, -0x45d1745d, URZ ;  /* 0xba2e8ba3080678a5 */ /* 0x000fc8000f8e003f */
[----:B------:R-:W-:-:S04]  /*3030*/  USHF.R.U32.HI UR6, URZ, 0x3, UR7 ;  /* 0x000000033f067899 */ /* 0x000fc80008011607 */
[----:B------:R-:W-:-:S04]  /*3040*/  UIMAD UR8, UR6, -0xb, UR8 ;  /* 0xfffffff5060878a4 */ /* 0x000fc8000f8e0208 */
[----:B------:R-:W-:-:S04]  /*3050*/  ULEA UR8, UR8, UR10, 0x3 ;  /* 0x0000000a08087291 */ /* 0x000fc8000f8e183f */
[----:B------:R-:W-:-:S06]  /*3060*/  UIADD3 UR8, UR8, 0x58, URZ ;  /* 0x0000005808087890 */ /* 0x000fcc000fffe03f */
[----:B------:R-:W-:-:S05]  /*3070*/  IMAD.U32 R13, RZ, RZ, UR8 ;  /* 0x00000008ff0d7e24 */ /* 0x000fca000f8e00ff */
[----:B------:R-:W-:-:S04]  /*3080*/  PRMT R12, R6, 0x654, R13 ;  /* 0x00000654060c7816 */ /* 0x000fc8000000000d */
[----:B------:R0:W-:Y:S03]  /*3090*/  SYNCS.ARRIVE.TRANS64.RED.A1T0 RZ, [R12+URZ], RZ ;  /* 0x000000ff0cff79a7 */ /* 0x0001e6000810043f */
.L_x_37:
[----:B------:R-:W-:Y:S05]  /*30a0*/  BSYNC B0 ;  /* 0x0000000000007941 */ /* 0x000fea0003800000 */
.L_x_36:
[----:B------:R-:W-:Y:S05]  /*30b0*/  @P1 BRA `(.L_x_34) ;  /* 0x0000000000041947 */ /* 0x000fea0003800000 */
[----:B------:R-:W-:Y:S01]  /*30c0*/  BPT.TRAP 0x1 ;  /* 0x000000040000795c */ /* 0x000fe20000300000 */
.L_x_34:
[----:B------:R-:W1:Y:S01]  /*30d0*/  LDC R16, c[0x0][0x288] ;  /* 0x0000a200ff107b82 */ /* 0x000e620000000800 */
[----:B------:R-:W-:Y:S01]  /*30e0*/  IMAD.SHL.U32 R33, R11, 0x40, RZ ;  /* 0x000000400b217824 */ /* 0x000fe200078e00ff */
[--C-:B0-----:R-:W-:Y:S01]  /*30f0*/  SHF.R.U32.HI R12, RZ, 0x2, R0.reuse ;  /* 0x00000002ff0c7819 */ /* 0x101fe20000011600 */
[----:B------:R-:W-:Y:S01]  /*3100*/  UIADD3 UR5, UR9, UR5, URZ ;  /* 0x0000000509057290 */ /* 0x000fe2000fffe03f */
[----:B------:R-:W-:Y:S01]  /*3110*/  LOP3.LUT R14, R0, 0x60, RZ, 0xc0, !PT ;  /* 0x00000060000e7812 */ /* 0x000fe200078ec0ff */
[----:B------:R-:W-:Y:S01]  /*3120*/  IMAD.SHL.U32 R34, R10, 0x100, RZ ;  /* 0x000001000a227824 */ /* 0x000fe200078e00ff */
[----:B------:R-:W-:Y:S01]  /*3130*/  SHF.R.U32.HI R15, RZ, 0x7, R0 ;  /* 0x00000007ff0f7819 */ /* 0x000fe20000011600 */
[----:B------:R-:W-:Y:S01]  /*3140*/  UISETP.GT.U32.AND UP0, UPT, UR5, 0xa, UPT ;  /* 0x0000000a0500788c */ /* 0x000fe2000bf04070 */
[----:B------:R-:W-:Y:S01]  /*3150*/  LOP3.LUT R13, R12, 0x7, RZ, 0xc0, !PT ;  /* 0x000000070c0d7812 */ /* 0x000fe200078ec0ff */
[C---:B------:R-:W-:Y:S01]  /*3160*/  IMAD.SHL.U32 R26, R0.reuse, 0x2, RZ ;  /* 0x00000002001a7824 */ /* 0x040fe200078e00ff */
[----:B------:R-:W-:Y:S01]  /*3170*/  SHF.R.U32.HI R14, RZ, 0x1, R14 ;  /* 0x00000001ff0e7819 */ /* 0x000fe2000001160e */
[----:B------:R-:W-:Y:S01]  /*3180*/  ULDC UR12, c[0x0][0x284] ;  /* 0x0000a100000c7ab9 */ /* 0x000fe20000000800 */
[----:B------:R-:W-:Y:S01]  /*3190*/  LOP3.LUT R12, R15, 0x1, RZ, 0xc0, !PT ;  /* 0x000000010f0c7812 */ /* 0x000fe200078ec0ff */
[----:B------:R-:W-:Y:S01]  /*31a0*/  UISETP.LT.U32.AND UP0, UPT, UR9, 0xb, UP0 ;  /* 0x0000000b0900788c */ /* 0x000fe20008701070 */
[----:B------:R-:W-:Y:S01]  /*31b0*/  IADD3 R17, RZ, -R14, -R13 ;  /* 0x8000000eff117210 */ /* 0x000fe20007ffe80d */
[----:B------:R-:W-:Y:S01]  /*31c0*/  UISETP.GE.U32.AND UP1, UPT, UR9, 0xb, UPT ;  /* 0x0000000b0900788c */ /* 0x000fe2000bf26070 */
[----:B------:R-:W-:Y:S01]  /*31d0*/  LOP3.LUT R15, R0, 0x3, RZ, 0xc0, !PT ;  /* 0x00000003000f7812 */ /* 0x000fe200078ec0ff */
[C---:B------:R-:W-:Y:S01]  /*31e0*/  IMAD.SHL.U32 R24, R12.reuse, 0x40, RZ ;  /* 0x000000400c187824 */ /* 0x040fe200078e00ff */
[----:B------:R-:W-:Y:S01]  /*31f0*/  SHF.R.S32.HI R29, RZ, 0x1f, R7 ;  /* 0x0000001fff1d7819 */ /* 0x000fe20000011407 */
[----:B------:R-:W-:Y:S01]  /*3200*/  UIMAD.WIDE.U32 UR6, UR5, -0x45d1745d, URZ ;  /* 0xba2e8ba3050678a5 */ /* 0x000fe2000f8e003f */
[C---:B------:R-:W-:Y:S01]  /*3210*/  LOP3.LUT R26, R33.reuse, 0x6, R26, 0xf8, !PT ;  /* 0x00000006211a7812 */ /* 0x040fe200078ef81a */
[----:B------:R-:W-:Y:S01]  /*3220*/  USEL UR8, URZ, 0x1, !UP0 ;  /* 0x000000013f087887 */ /* 0x000fe2000c000000 */
[----:B------:R-:W-:Y:S01]  /*3230*/  IMAD R17, R12, -0x40, R17 ;  /* 0xffffffc00c117824 */ /* 0x000fe200078e0211 */
[----:B------:R-:W-:Y:S01]  /*3240*/  ULDC.64 UR10, c[0x0][0x5d0] ;  /* 0x00017400000a7ab9 */ /* 0x000fe20000000a00 */
[----:B-1----:R-:W-:Y:S01]  /*3250*/  ISETP.GE.AND P0, PT, R33, R16, PT ;  /* 0x000000102100720c */ /* 0x002fe20003f06270 */
[----:B------:R-:W-:Y:S01]  /*3260*/  IMAD R12, R15, -0x2, R16 ;  /* 0xfffffffe0f0c7824 */ /* 0x000fe200078e0210 */
[----:B------:R-:W-:Y:S01]  /*3270*/  SHF.R.S32.HI R27, RZ, 0x1f, R26 ;  /* 0x0000001fff1b7819 */ /* 0x000fe2000001141a */
[----:B------:R-:W-:Y:S01]  /*3280*/  IMAD R16, R29, UR10, RZ ;  /* 0x0000000a1d107c24 */ /* 0x000fe2000f8e02ff */
[----:B------:R-:W-:Y:S01]  /*3290*/  ISETP.GE.OR P0, PT, R34, UR12, P0 ;  /* 0x0000000c22007c0c */ /* 0x000fe20008706670 */
[----:B------:R-:W-:Y:S01]  /*32a0*/  USHF.R.U32.HI UR6, URZ, 0x3, UR7 ;  /* 0x000000033f067899 */ /* 0x000fe20008011607 */
[----:B------:R-:W-:Y:S01]  /*32b0*/  LOP3.LUT R35, R24, 0x40, R13, 0xe2, !PT ;  /* 0x0000004018237812 */ /* 0x000fe200078ee20d */
[----:B------:R-:W-:Y:S01]  /*32c0*/  ULOP3.LUT UR4, UR4, UR8, URZ, 0x3c, !UPT ;  /* 0x0000000804047292 */ /* 0x000fe2000f8e3c3f */
[----:B------:R-:W-:Y:S01]  /*32d0*/  IMAD.WIDE R24, R10, 0x100, RZ ;  /* 0x000001000a187825 */ /* 0x000fe200078e02ff */
[----:B------:R-:W-:Y:S01]  /*32e0*/  UIMAD UR5, UR6, -0xb, UR5 ;  /* 0xfffffff5060578a4 */ /* 0x000fe2000f8e0205 */
[----:B------:R-:W-:Y:S01]  /*32f0*/  IADD3 R34, -R34, UR12, R17 ;  /* 0x0000000c22227c10 */ /* 0x000fe2000fffe111 */
[----:B------:R-:W-:Y:S01]  /*3300*/  @UP1 ULOP3.LUT UR4, UR4, 0x1, UR6, 0x78, !UPT ;  /* 0x0000000104041892 */ /* 0x000fe2000f8e7806 */
[C---:B------:R-:W-:Y:S01]  /*3310*/  IMAD R13, R7.reuse, UR11, R16 ;  /* 0x0000000b070d7c24 */ /* 0x040fe2000f8e0210 */
[----:B------:R-:W-:Y:S01]  /*3320*/  LOP3.LUT R35, R24, R35, R14, 0xfe, !PT ;  /* 0x0000002318237212 */ /* 0x000fe200078efe0e */
[----:B------:R-:W-:-:S04]  /*3330*/  IMAD.WIDE.U32 R10, R7, UR10, R26 ;  /* 0x0000000a070a7c25 */ /* 0x000fc8000f8e001a */
[----:B------:R-:W-:Y:S02]  /*3340*/  IMAD.IADD R11, R11, 0x1, R13 ;  /* 0x000000010b0b7824 */ /* 0x000fe400078e020d */
[----:B------:R-:W-:Y:S02]  /*3350*/  IMAD.IADD R33, R12, 0x1, -R33 ;  /* 0x000000010c217824 */ /* 0x000fe400078e0a21 */
[----:B------:R-:W-:Y:S01]  /*3360*/  IMAD.MOV.U32 R32, RZ, RZ, -0x1 ;  /* 0xffffffffff207424 */ /* 0x000fe200078e00ff */
[----:B------:R-:W-:Y:S06]  /*3370*/  @P0 BRA `(.L_x_38) ;  /* 0x0000004800040947 */ /* 0x000fec0003800000 */
[----:B------:R-:W0:Y:S01]  /*3380*/  LDC.64 R30, c[0x0][0x5c8] ;  /* 0x00017200ff1e7b82 */ /* 0x000e220000000a00 */
[----:B------:R-:W-:Y:S01]  /*3390*/  ULDC.64 UR6, c[0x0][0x5c0] ;  /* 0x0001700000067ab9 */ /* 0x000fe20000000a00 */
[----:B------:R-:W-:Y:S01]  /*33a0*/  BSSY B0, `(.L_x_38) ;  /* 0x000047e000007945 */ /* 0x000fe20003800000 */
[-C--:B0-----:R-:W-:Y:S02]  /*33b0*/  IMAD R12, R25, R30.reuse, RZ ;  /* 0x0000001e190c7224 */ /* 0x081fe400078e02ff */
[----:B------:R-:W-:-:S04]  /*33c0*/  IMAD.WIDE.U32 R10, R35, R30, R10 ;  /* 0x0000001e230a7225 */ /* 0x000fc800078e000a */
[----:B------:R-:W-:Y:S01]  /*33d0*/  IMAD R15, R35, R31, R12 ;  /* 0x0000001f230f7224 */ /* 0x000fe200078e020c */
[----:B------:R-:W-:Y:S01]  /*33e0*/  IADD3 R16, P4, R10, UR6, RZ ;  /* 0x000000060a107c10 */ /* 0x000fe2000ff9e0ff */
[C---:B------:R-:W-:Y:S01]  /*33f0*/  IMAD.SHL.U32 R13, R30.reuse, 0x80, RZ ;  /* 0x000000801e0d7824 */ /* 0x040fe200078e00ff */
[C---:B------:R-:W-:Y:S01]  /*3400*/  LEA R28, P2, R30.reuse, R10, 0x3 ;  /* 0x0000000a1e1c7211 */ /* 0x040fe200078418ff */
[----:B------:R-:W-:Y:S01]  /*3410*/  IMAD.IADD R36, R11, 0x1, R15 ;  /* 0x000000010b247824 */ /* 0x000fe200078e020f */
[----:B------:R-:W-:Y:S02]  /*3420*/  SHF.L.U64.HI R11, R30, 0x7, R31 ;  /* 0x000000071e0b7819 */ /* 0x000fe4000001021f */
[----:B------:R-:W-:Y:S02]  /*3430*/  IADD3 R12, P1, P0, R10, UR6, R13 ;  /* 0x000000060a0c7c10 */ /* 0x000fe4000f83e00d */
[----:B------:R-:W-:Y:S02]  /*3440*/  IADD3.X R17, R36, UR7, RZ, P4, !PT ;  /* 0x0000000724117c10 */ /* 0x000fe4000a7fe4ff */
[----:B---3-5:R-:W-:-:S02]  /*3450*/  FSETP.NEU.AND P4, PT, R9, RZ, PT ;  /* 0x000000ff0900720b */ /* 0x028fc40003f8d000 */
[----:B------:R-:W-:Y:S02]  /*3460*/  LEA.HI.X R30, R30, R36, R31, 0x3, P2 ;  /* 0x000000241e1e7211 */ /* 0x000fe400010f1c1f */
[C---:B------:R-:W-:Y:S02]  /*3470*/  IADD3 R14, P2, R28.reuse, UR6, RZ ;  /* 0x000000061c0e7c10 */ /* 0x040fe4000ff5e0ff */
[----:B------:R-:W-:Y:S02]  /*3480*/  IADD3 R10, P5, P6, R28, UR6, R13 ;  /* 0x000000061c0a7c10 */ /* 0x000fe4000febe00d */
[--C-:B------:R-:W-:Y:S02]  /*3490*/  IADD3.X R13, R36, UR7, R11.reuse, P1, P0 ;  /* 0x00000007240d7c10 */ /* 0x100fe40008fe040b */
[C---:B------:R-:W-:Y:S02]  /*34a0*/  IADD3.X R15, R30.reuse, UR7, RZ, P2, !PT ;  /* 0x000000071e0f7c10 */ /* 0x040fe400097fe4ff */
[----:B------:R-:W-:Y:S01]  /*34b0*/  IADD3.X R11, R30, UR7, R11, P5, P6 ;  /* 0x000000071e0b7c10 */ /* 0x000fe2000afec40b */
[----:B------:R-:W-:Y:S06]  /*34c0*/  @!P4 BRA `(.L_x_39) ;  /* 0x00000034009cc947 */ /* 0x000fec0003800000 */
[----:B------:R-:W-:Y:S01]  /*34d0*/  ULDC.64 UR6, c[0x0][0x5b8] ;  /* 0x00016e0000067ab9 */ /* 0x000fe20000000a00 */
[----:B------:R-:W-:Y:S01]  /*34e0*/  ISETP.GE.AND P0, PT, R34, 0x1, PT ;  /* 0x000000012200780c */ /* 0x000fe20003f06270 */
[----:B------:R-:W-:Y:S01]  /*34f0*/  IMAD R28, R29, UR6, RZ ;  /* 0x000000061d1c7c24 */ /* 0x000fe2000f8e02ff */
[----:B------:R-:W-:Y:S01]  /*3500*/  ULDC.64 UR10, c[0x0][0x5a8] ;  /* 0x00016a00000a7ab9 */ /* 0x000fe20000000a00 */
[----:B------:R-:W-:Y:S01]  /*3510*/  IMAD.WIDE.U32 R26, R7, UR6, R26 ;  /* 0x00000006071a7c25 */ /* 0x000fe2000f8e001a */
[----:B------:R-:W-:Y:S01]  /*3520*/  ISETP.LT.OR P4, PT, R33, 0x1, !P0 ;  /* 0x000000012100780c */ /* 0x000fe20004781670 */
[----:B------:R-:W-:Y:S02]  /*3530*/  BSSY B1, `(.L_x_40) ;  /* 0x000000c000017945 */ /* 0x000fe40003800000 */
[----:B------:R-:W-:Y:S01]  /*3540*/  IMAD R7, R7, UR7, R28 ;  /* 0x0000000707077c24 */ /* 0x000fe2000f8e021c */
[----:B------:R-:W-:Y:S02]  /*3550*/  ULDC.64 UR6, c[0x0][0x5b0] ;  /* 0x00016c0000067ab9 */ /* 0x000fe40000000a00 */
[----:B------:R-:W-:-:S02]  /*3560*/  IMAD R30, R25, UR6, RZ ;  /* 0x00000006191e7c24 */ /* 0x000fc4000f8e02ff */
[----:B------:R-:W-:Y:S02]  /*3570*/  IMAD.IADD R27, R27, 0x1, R7 ;  /* 0x000000011b1b7824 */ /* 0x000fe400078e0207 */
[C---:B------:R-:W-:Y:S02]  /*3580*/  IMAD R7, R35.reuse, UR7, R30 ;  /* 0x0000000723077c24 */ /* 0x040fe4000f8e021e */
[----:B------:R-:W-:-:S03]  /*3590*/  IMAD.WIDE.U32 R28, R35, UR6, R26 ;  /* 0x00000006231c7c25 */ /* 0x000fc6000f8e001a */
[----:B------:R-:W-:-:S04]  /*35a0*/  IADD3 R28, P1, R28, UR10, RZ ;  /* 0x0000000a1c1c7c10 */ /* 0x000fc8000ff3e0ff */
[--C-:B------:R-:W-:Y:S02]  /*35b0*/  IADD3.X R29, R29, UR11, R7.reuse, P1, !PT ;  /* 0x0000000b1d1d7c10 */ /* 0x100fe40008ffe407 */
[----:B------:R-:W-:Y:S01]  /*35c0*/  PRMT R7, RZ, 0x7610, R7 ;  /* 0x00007610ff077816 */ /* 0x000fe20000000007 */
[----:B------:R-:W-:Y:S06]  /*35d0*/  @P4 BRA `(.L_x_41) ;  /* 0x0000000000044947 */ /* 0x000fec0003800000 */
[----:B------:R0:W5:Y:S02]  /*35e0*/  LDG.E.U8 R7, desc[UR16][R28.64] ;  /* 0x000000101c077981 */ /* 0x000164000c1e1100 */
.L_x_41:
[----:B------:R-:W-:Y:S05]  /*35f0*/  BSYNC B1 ;  /* 0x0000000000017941 */ /* 0x000fea0003800000 */
.L_x_40:
[----:B-----5:R-:W-:Y:S01]  /*3600*/  LOP3.LUT R7, R7, 0xff, RZ, 0xc0, !PT ;  /* 0x000000ff07077812 */ /* 0x020fe200078ec0ff */
[----:B------:R-:W-:Y:S01]  /*3610*/  BSSY B1, `(.L_x_42) ;  /* 0x000000b000017945 */ /* 0x000fe20003800000 */
[----:B------:R-:W-:Y:S02]  /*3620*/  ISETP.LT.OR P2, PT, R33, 0x2, !P0 ;  /* 0x000000022100780c */ /* 0x000fe40004741670 */
[----:B------:R-:W-:-:S05]  /*3630*/  F2FP.F16.E4M3.UNPACK_B R7, R7 ;  /* 0x00000007ff07723e */ /* 0x000fca00020006ff */
[----:B------:R-:W-:Y:S01]  /*3640*/  HADD2.F32 R30, -RZ, R7.H0_H0 ;  /* 0x20000007ff1e7230 */ /* 0x000fe20000004100 */
[----:B------:R-:W-:-:S04]  /*3650*/  PRMT R7, RZ, 0x7610, R7 ;  /* 0x00007610ff077816 */ /* 0x000fc80000000007 */
[----:B------:R-:W-:-:S04]  /*3660*/  FMUL R30, R30, R9 ;  /* 0x000000091e1e7220 */ /* 0x000fc80000400000 */
[----:B--2---:R-:W-:-:S05]  /*3670*/  FFMA R30, R147, R8, R30 ;  /* 0x00000008931e7223 */ /* 0x004fca000000001e */
[----:B------:R-:W-:-:S05]  /*3680*/  F2FP.SATFINITE.E4M3.F32.PACK_AB_MERGE_C R31, RZ, R30, RZ ;  /* 0x0000001eff1f723e */ /* 0x000fca00048070ff */
[----:B------:R1:W-:Y:S01]  /*3690*/  @!P4 STG.E.U8 desc[UR16][R16.64], R31 ;  /* 0x0000001f1000c986 */ /* 0x0003e2000c101110 */
[----:B------:R-:W-:Y:S05]  /*36a0*/  @P2 BRA `(.L_x_43) ;  /* 0x0000000000042947 */ /* 0x000fea0003800000 */
[----:B------:R2:W5:Y:S02]  /*36b0*/  LDG.E.U8 R7, desc[UR16][R28.64+0x1] ;  /* 0x000001101c077981 */ /* 0x000564000c1e1100 */
.L_x_43:
[----:B------:R-:W-:Y:S05]  /*36c0*/  BSYNC B1 ;  /* 0x0000000000017941 */ /* 0x000fea0003800000 */
.L_x_42:
[----:B-----5:R-:W-:Y:S01]  /*36d0*/  LOP3.LUT R7, R7, 0xff, RZ, 0xc0, !PT ;  /* 0x000000ff07077812 */ /* 0x020fe200078ec0ff */
[----:B------:R-:W-:Y:S01]  /*36e0*/  BSSY B1, `(.L_x_44) ;  /* 0x0000013000017945 */ /* 0x000fe20003800000 */
[----:B------:R-:W-:Y:S02]  /*36f0*/  IADD3 R37, P1, R35, 0x8, RZ ;  /* 0x0000000823257810 */ /* 0x000fe40007f3e0ff */
[----:B------:R-:W-:-:S03]  /*3700*/  F2FP.F16.E4M3.UNPACK_B R7, R7 ;  /* 0x00000007ff07723e */ /* 0x000fc600020006ff */
[----:B-1----:R-:W-:Y:S01]  /*3710*/  IMAD.X R31, RZ, RZ, R25, P1 ;  /* 0x000000ffff1f7224 */ /* 0x002fe200008e0619 */
[----:B------:R-:W-:Y:S01]  /*3720*/  ISETP.GE.AND P1, PT, R34, 0x9, PT ;  /* 0x000000092200780c */ /* 0x000fe20003f26270 */
[----:B------:R-:W-:Y:S02]  /*3730*/  HADD2.F32 R30, -RZ, R7.H0_H0 ;  /* 0x20000007ff1e7230 */ /* 0x000fe40000004100 */
[----:B------:R-:W-:Y:S01]  /*3740*/  IMAD R36, R31, UR6, RZ ;  /* 0x000000061f247c24 */ /* 0x000fe2000f8e02ff */
[----:B------:R-:W-:Y:S02]  /*3750*/  ISETP.LT.OR P5, PT, R33, 0x1, !P1 ;  /* 0x000000012100780c */ /* 0x000fe40004fa1670 */
[----:B------:R-:W-:Y:S01]  /*3760*/  FMUL R7, R30, R9 ;  /* 0x000000091e077220 */ /* 0x000fe20000400000 */
[----:B------:R-:W-:-:S04]  /*3770*/  IMAD.WIDE.U32 R30, R37, UR6, R26 ;  /* 0x00000006251e7c25 */ /* 0x000fc8000f8e001a */
[----:B------:R-:W-:Y:S01]  /*3780*/  FFMA R7, R142, R8, R7 ;  /* 0x000000088e077223 */ /* 0x000fe20000000007 */
[----:B------:R-:W-:Y:S01]  /*3790*/  IMAD R37, R37, UR7, R36 ;  /* 0x0000000725257c24 */ /* 0x000fe2000f8e0224 */
[----:B------:R-:W-:-:S03]  /*37a0*/  IADD3 R30, P4, R30, UR10, RZ ;  /* 0x0000000a1e1e7c10 */ /* 0x000fc6000ff9e0ff */
[----:B------:R-:W-:Y:S02]  /*37b0*/  F2FP.SATFINITE.E4M3.F32.PACK_AB_MERGE_C R39, RZ, R7, RZ ;  /* 0x00000007ff27723e */ /* 0x000fe400048070ff */
[----:B------:R-:W-:Y:S02]  /*37c0*/  IADD3.X R31, R31, UR11, R37, P4, !PT ;  /* 0x0000000b1f1f7c10 */ /* 0x000fe4000a7fe425 */
[----:B------:R-:W-:Y:S01]  /*37d0*/  PRMT R7, RZ, 0x7610, R7 ;  /* 0x00007610ff077816 */ /* 0x000fe20000000007 */
[----:B------:R1:W-:Y:S01]  /*37e0*/  @!P2 STG.E.U8 desc[UR16][R16.64+0x1], R39 ;  /* 0x000001271000a986 */ /* 0x0003e2000c101110 */
[----:B------:R-:W-:Y:S05]  /*37f0*/  @P5 BRA `(.L_x_45) ;  /* 0x0000000000045947 */ /* 0x000fea0003800000 */
[----:B------:R3:W5:Y:S02]  /*3800*/  LDG.E.U8 R7, desc[UR16][R30.64] ;  /* 0x000000101e077981 */ /* 0x000764000c1e1100 */
.L_x_45:
[----:B------:R-:W-:Y:S05]  /*3810*/  BSYNC B1 ;  /* 0x0000000000017941 */ /* 0x000fea0003800000 */
.L_x_44:
[----:B-----5:R-:W-:Y:S01]  /*3820*/  LOP3.LUT R7, R7, 0xff, RZ, 0xc0, !PT ;  /* 0x000000ff07077812 */ /* 0x020fe200078ec0ff */
[----:B------:R-:W-:Y:S01]  /*3830*/  BSSY B1, `(.L_x_46) ;  /* 0x000000b000017945 */ /* 0x000fe20003800000 */
[----:B------:R-:W-:Y:S02]  /*3840*/  ISETP.LT.OR P2, PT, R33, 0x2, !P1 ;  /* 0x000000022100780c */ /* 0x000fe40004f41670 */
[----:B------:R-:W-:-:S05]  /*3850*/  F2FP.F16.E4M3.UNPACK_B R7, R7 ;  /* 0x00000007ff07723e */ /* 0x000fca00020006ff */
[----:B------:R-:W-:Y:S01]  /*3860*/  HADD2.F32 R36, -RZ, R7.H0_H0 ;  /* 0x20000007ff247230 */ /* 0x000fe20000004100 */
[----:B------:R-:W-:-:S04]  /*3870*/  PRMT R7, RZ, 0x7610, R7 ;  /* 0x00007610ff077816 */ /* 0x000fc80000000007 */
[----:B------:R-:W-:-:S04]  /*3880*/  FMUL R36, R36, R9 ;  /* 0x0000000924247220 */ /* 0x000fc80000400000 */
[----:B------:R-:W-:-:S05]  /*3890*/  FFMA R36, R145, R8, R36 ;  /* 0x0000000891247223 */ /* 0x000fca0000000024 */
[----:B------:R-:W-:-:S05]  /*38a0*/  F2FP.SATFINITE.E4M3.F32.PACK_AB_MERGE_C R37, RZ, R36, RZ ;  /* 0x00000024ff25723e */ /* 0x000fca00048070ff */
[----:B------:R4:W-:Y:S01]  /*38b0*/  @!P5 STG.E.U8 desc[UR16][R14.64], R37 ;  /* 0x000000250e00d986 */ /* 0x0009e2000c101110 */
[----:B------:R-:W-:Y:S05]  /*38c0*/  @P2 BRA `(.L_x_47) ;  /* 0x0000000000042947 */ /* 0x000fea0003800000 */
[----:B------:R0:W5:Y:S02]  /*38d0*/  LDG.E.U8 R7, desc[UR16][R30.64+0x1] ;  /* 0x000001101e077981 */ /* 0x000164000c1e1100 */
.L_x_47:
[----:B------:R-:W-:Y:S05]  /*38e0*/  BSYNC B1 ;  /* 0x0000000000017941 */ /* 0x000fea0003800000 */
.L_x_46:
[----:B-----5:R-:W-:Y:S01]  /*38f0*/  LOP3.LUT R7, R7, 0xff, RZ, 0xc0, !PT ;  /* 0x000000ff07077812 */ /* 0x020fe200078ec0ff */
[----:B------:R-:W-:Y:S01]  /*3900*/  BSSY B1, `(.L_x_48) ;  /* 0x000000b000017945 */ /* 0x000fe20003800000 */
[----:B------:R-:W-:Y:S02]  /*3910*/  ISETP.LT.OR P4, PT, R33, 0x9, !P0 ;  /* 0x000000092100780c */ /* 0x000fe40004781670 */
[----:B------:R-:W-:-:S05]  /*3920*/  F2FP.F16.E4M3.UNPACK_B R7, R7 ;  /* 0x00000007ff07723e */ /* 0x000fca00020006ff */
[----:B------:R-:W-:-:S05]  /*3930*/  HADD2.F32 R36, -RZ, R7.H0_H0 ;  /* 0x20000007ff247230 */ /* 0x000fca0000004100 */
[----:B------:R-:W-:-:S04]  /*3940*/  FMUL R7, R36, R9 ;  /* 0x0000000924077220 */ /* 0x000fc80000400000 */
[----:B------:R-:W-:-:S05]  /*3950*/  FFMA R7, R140, R8, R7 ;  /* 0x000000088c077223 */ /* 0x000fca0000000007 */
[----:B----4-:R-:W-:Y:S02]  /*3960*/  F2FP.SATFINITE.E4M3.F32.PACK_AB_MERGE_C R37, RZ, R7, RZ ;  /* 0x00000007ff25723e */ /* 0x010fe400048070ff */
[----:B------:R-:W-:-:S03]  /*3970*/  PRMT R7, RZ, 0x7610, R7 ;  /* 0x00007610ff077816 */ /* 0x000fc60000000007 */
[----:B------:R4:W-:Y:S01]  /*3980*/  @!P2 STG.E.U8 desc[UR16][R14.64+0x1], R37 ;  /* 0x000001250e00a986 */ /* 0x0009e2000c101110 */
[----:B------:R-:W-:Y:S05]  /*3990*/  @P4 BRA `(.L_x_49) ;  /* 0x0000000000044947 */ /* 0x000fea0003800000 */
[----:B------:R0:W5:Y:S02]  /*39a0*/  LDG.E.U8 R7, desc[UR16][R28.64+0x8] ;  /* 0x000008101c077981 */ /* 0x000164000c1e1100 */
.L_x_49:
[----:B------:R-:W-:Y:S05]  /*39b0*/  BSYNC B1 ;  /* 0x0000000000017941 */ /* 0x000fea0003800000 */
.L_x_48:
        /* <DEDUP_REMOVED lines=8> */
[----:B----4-:R-:W-:-:S05]  /*3a40*/  F2FP.SATFINITE.E4M3.F32.PACK_AB_MERGE_C R37, RZ, R36, RZ ;  /* 0x00000024ff25723e */ /* 0x010fca00048070ff */
[----:B------:R4:W-:Y:S01]  /*3a50*/  @!P4 STG.E.U8 desc[UR16][R16.64+0x8], R37 ;  /* 0x000008251000c986 */ /* 0x0009e2000c101110 */
[----:B------:R-:W-:Y:S05]  /*3a60*/  @P2 BRA `(.L_x_51) ;  /* 0x0000000000042947 */ /* 0x000fea0003800000 */
[----:B------:R0:W5:Y:S02]  /*3a70*/  LDG.E.U8 R7, desc[UR16][R28.64+0x9] ;  /* 0x000009101c077981 */ /* 0x000164000c1e1100 */
.L_x_51:
[----:B------:R-:W-:Y:S05]  /*3a80*/  BSYNC B1 ;  /* 0x0000000000017941 */ /* 0x000fea0003800000 */
.L_x_50:
        /* <DEDUP_REMOVED lines=12> */
.L_x_53:
[----:B------:R-:W-:Y:S05]  /*3b50*/  BSYNC B1 ;  /* 0x0000000000017941 */ /* 0x000fea0003800000 */
.L_x_52:
        /* <DEDUP_REMOVED lines=12> */
.L_x_55:
[----:B------:R-:W-:Y:S05]  /*3c20*/  BSYNC B1 ;  /* 0x0000000000017941 */ /* 0x000fea0003800000 */
.L_x_54:
        /* <DEDUP_REMOVED lines=12> */
.L_x_57:
[----:B------:R-:W-:Y:S05]  /*3cf0*/  BSYNC B1 ;  /* 0x0000000000017941 */ /* 0x000fea0003800000 */
.L_x_56:
        /* <DEDUP_REMOVED lines=12> */
.L_x_59:
[----:B------:R-:W-:Y:S05]  /*3dc0*/  BSYNC B1 ;  /* 0x0000000000017941 */ /* 0x000fea0003800000 */
.L_x_58:
        /* <DEDUP_REMOVED lines=12> */
.L_x_61:
[----:B------:R-:W-:Y:S05]  /*3e90*/  BSYNC B1 ;  /* 0x0000000000017941 */ /* 0x000fea0003800000 */
.L_x_60:
        /* <DEDUP_REMOVED lines=12> */
.L_x_63:
[----:B------:R-:W-:Y:S05]  /*3f60*/  BSYNC B1 ;  /* 0x0000000000017941 */ /* 0x000fea0003800000 */
.L_x_62:
        /* <DEDUP_REMOVED lines=12> */
.L_x_65:
[----:B------:R-:W-:Y:S05]  /*4030*/  BSYNC B1 ;  /* 0x0000000000017941 */ /* 0x000fea0003800000 */
.L_x_64:
        /* <DEDUP_REMOVED lines=12> */
.L_x_67:
[----:B------:R-:W-:Y:S05]  /*4100*/  BSYNC B1 ;  /* 0x0000000000017941 */ /* 0x000fea0003800000 */
.L_x_66:
        /* <DEDUP_REMOVED lines=12> */
.L_x_69:
[----:B------:R-:W-:Y:S05]  /*41d0*/  BSYNC B1 ;  /* 0x0000000000017941 */ /* 0x000fea0003800000 */
.L_x_68:
        /* <DEDUP_REMOVED lines=12> */
.L_x_71:
[----:B------:R-:W-:Y:S05]  /*42a0*/  BSYNC B1 ;  /* 0x0000000000017941 */ /* 0x000fea0003800000 */
.L_x_70:
        /* <DEDUP_REMOVED lines=12> */
.L_x_73:
[----:B------:R-:W-:Y:S05]  /*4370*/  BSYNC B1 ;  /* 0x0000000000017941 */ /* 0x000fea0003800000 */
.L_x_72:
        /* <DEDUP_REMOVED lines=12> */
.L_x_75:
[----:B------:R-:W-:Y:S05]  /*4440*/  BSYNC B1 ;  /* 0x0000000000017941 */ /* 0x000fea0003800000 */
.L_x_74:
        /* <DEDUP_REMOVED lines=12> */
.L_x_77:
[----:B------:R-:W-:Y:S05]  /*4510*/  BSYNC B1 ;  /* 0x0000000000017941 */ /* 0x000fea0003800000 */
.L_x_76:
        /* <DEDUP_REMOVED lines=12> */
.L_x_79:
[----:B------:R-:W-:Y:S05]  /*45e0*/  BSYNC B1 ;  /* 0x0000000000017941 */ /* 0x000fea0003800000 */
.L_x_78:
        /* <DEDUP_REMOVED lines=12> */
.L_x_81:
[----:B------:R-:W-:Y:S05]  /*46b0*/  BSYNC B1 ;  /* 0x0000000000017941 */ /* 0x000fea0003800000 */
.L_x_80:
        /* <DEDUP_REMOVED lines=12> */
.L_x_83:
[----:B------:R-:W-:Y:S05]  /*4780*/  BSYNC B1 ;  /* 0x0000000000017941 */ /* 0x000fea0003800000 */
.L_x_82:
        /* <DEDUP_REMOVED lines=12> */
.L_x_85:
[----:B------:R-:W-:Y:S05]  /*4850*/  BSYNC B1 ;  /* 0x0000000000017941 */ /* 0x000fea0003800000 */
.L_x_84:
        /* <DEDUP_REMOVED lines=12> */
.L_x_87:
[----:B------:R-:W-:Y:S05]  /*4920*/  BSYNC B1 ;  /* 0x0000000000017941 */ /* 0x000fea0003800000 */
.L_x_86:
        /* <DEDUP_REMOVED lines=12> */
.L_x_89:
[----:B------:R-:W-:Y:S05]  /*49f0*/  BSYNC B1 ;  /* 0x0000000000017941 */ /* 0x000fea0003800000 */
.L_x_88:
        /* <DEDUP_REMOVED lines=12> */
.L_x_91:
[----:B------:R-:W-:Y:S05]  /*4ac0*/  BSYNC B1 ;  /* 0x0000000000017941 */ /* 0x000fea0003800000 */
.L_x_90:
        /* <DEDUP_REMOVED lines=12> */
.L_x_93:
[----:B------:R-:W-:Y:S05]  /*4b90*/  BSYNC B1 ;  /* 0x0000000000017941 */ /* 0x000fea0003800000 */
.L_x_92:
        /* <DEDUP_REMOVED lines=12> */
.L_x_95:
[----:B------:R-:W-:Y:S05]  /*4c60*/  BSYNC B1 ;  /* 0x0000000000017941 */ /* 0x000fea0003800000 */
.L_x_94:
        /* <DEDUP_REMOVED lines=12> */
.L_x_97:
[----:B------:R-:W-:Y:S05]  /*4d30*/  BSYNC B1 ;  /* 0x0000000000017941 */ /* 0x000fea0003800000 */
.L_x_96:
        /* <DEDUP_REMOVED lines=12> */
.L_x_99:
[----:B------:R-:W-:Y:S05]  /*4e00*/  BSYNC B1 ;  /* 0x0000000000017941 */ /* 0x000fea0003800000 */
.L_x_98:
[----:B-----5:R-:W-:Y:S01]  /*4e10*/  LOP3.LUT R7, R7, 0xff, RZ, 0xc0, !PT ;  /* 0x000000ff07077812 */ /* 0x020fe200078ec0ff */
[----:B------:R-:W-:Y:S01]  /*4e20*/  BSSY B1, `(.L_x_100) ;  /* 0x000000b000017945 */ /* 0x000fe20003800000 */
[----:B------:R-:W-:Y:S02]  /*4e30*/  ISETP.LT.OR P2, PT, R33, 0x39, !P1 ;  /* 0x000000392100780c */ /* 0x000fe40004f41670 */
[----:B------:R-:W-:-:S05]  /*4e40*/  F2FP.F16.E4M3.UNPACK_B R7, R7 ;  /* 0x00000007ff07723e */ /* 0x000fca00020006ff */
[----:B0-2---:R-:W-:-:S05]  /*4e50*/  HADD2.F32 R28, -RZ, R7.H0_H0 ;  /* 0x20000007ff1c7230 */ /* 0x005fca0000004100 */
[----:B------:R-:W-:-:S04]  /*4e60*/  FMUL R7, R28, R9 ;  /* 0x000000091c077220 */ /* 0x000fc80000400000 */
[----:B------:R-:W-:-:S05]  /*4e70*/  FFMA R7, R114, R8, R7 ;  /* 0x0000000872077223 */ /* 0x000fca0000000007 */
[----:B------:R-:W-:Y:S02]  /*4e80*/  F2FP.SATFINITE.E4M3.F32.PACK_AB_MERGE_C R29, RZ, R7, RZ ;  /* 0x00000007ff1d723e */ /* 0x000fe400048070ff */
[----:B------:R-:W-:-:S03]  /*4e90*/  PRMT R7, RZ, 0x7610, R7 ;  /* 0x00007610ff077816 */ /* 0x000fc60000000007 */
[----:B------:R0:W-:Y:S01]  /*4ea0*/  @!P0 STG.E.U8 desc[UR16][R16.64+0x39], R29 ;  /* 0x0000391d10008986 */ /* 0x0001e2000c101110 */
[----:B------:R-:W-:Y:S05]  /*4eb0*/  @P2 BRA `(.L_x_101) ;  /* 0x0000000000042947 */ /* 0x000fea0003800000 */
[----:B------:R2:W5:Y:S02]  /*4ec0*/  LDG.E.U8 R7, desc[UR16][R30.64+0x38] ;  /* 0x000038101e077981 */ /* 0x000564000c1e1100 */
.L_x_101:
[----:B------:R-:W-:Y:S05]  /*4ed0*/  BSYNC B1 ;  /* 0x0000000000017941 */ /* 0x000fea0003800000 */
.L_x_100:
[----:B-----5:R-:W-:Y:S01]  /*4ee0*/  LOP3.LUT R7, R7, 0xff, RZ, 0xc0, !PT ;  /* 0x000000ff07077812 */ /* 0x020fe200078ec0ff */
[----:B------:R-:W-:Y:S01]  /*4ef0*/  BSSY B1, `(.L_x_102) ;  /* 0x000000b000017945 */ /* 0x000fe20003800000 */
[----:B------:R-:W-:Y:S02]  /*4f00*/  ISETP.LT.OR P1, PT, R33, 0x3a, !P1 ;  /* 0x0000003a2100780c */ /* 0x000fe40004f21670 */
[----:B------:R-:W-:-:S05]  /*4f10*/  F2FP.F16.E4M3.UNPACK_B R7, R7 ;  /* 0x00000007ff07723e */ /* 0x000fca00020006ff */
[----:B01--4-:R-:W-:Y:S01]  /*4f20*/  HADD2.F32 R16, -RZ, R7.H0_H0 ;  /* 0x20000007ff107230 */ /* 0x013fe20000004100 */
[----:B------:R-:W-:-:S04]  /*4f30*/  PRMT R7, RZ, 0x7610, R7 ;  /* 0x00007610ff077816 */ /* 0x000fc80000000007 */
[----:B------:R-:W-:-:S04]  /*4f40*/  FMUL R16, R16, R9 ;  /* 0x0000000910107220 */ /* 0x000fc80000400000 */
[----:B------:R-:W-:-:S05]  /*4f50*/  FFMA R16, R117, R8, R16 ;  /* 0x0000000875107223 */ /* 0x000fca0000000010 */
[----:B------:R-:W-:-:S05]  /*4f60*/  F2FP.SATFINITE.E4M3.F32.PACK_AB_MERGE_C R17, RZ, R16, RZ ;  /* 0x00000010ff11723e */ /* 0x000fca00048070ff */
[----:B------:R0:W-:Y:S01]  /*4f70*/  @!P2 STG.E.U8 desc[UR16][R14.64+0x38], R17 ;  /* 0x000038110e00a986 */ /* 0x0001e2000c101110 */
[----:B------:R-:W-:Y:S05]  /*4f80*/  @P1 BRA `(.L_x_103) ;  /* 0x0000000000041947 */ /* 0x000fea0003800000 */
[----:B------:R1:W5:Y:S02]  /*4f90*/  LDG.E.U8 R7, desc[UR16][R30.64+0x39] ;  /* 0x000039101e077981 */ /* 0x000364000c1e1100 */
.L_x_103:
[----:B------:R-:W-:Y:S05]  /*4fa0*/  BSYNC B1 ;  /* 0x0000000000017941 */ /* 0x000fea0003800000 */
.L_x_102:
[----:B-----5:R-:W-:Y:S01]  /*4fb0*/  LOP3.LUT R7, R7, 0xff, RZ, 0xc0, !PT ;  /* 0x000000ff07077812 */ /* 0x020fe200078ec0ff */
[----:B------:R-:W-:Y:S01]  /*4fc0*/  BSSY B1, `(.L_x_104) ;  /* 0x0000013000017945 */ /* 0x000fe20003800000 */
[----:B------:R-:W-:Y:S02]  /*4fd0*/  IADD3 R29, P0, R35, 0x80, RZ ;  /* 0x00000080231d7810 */ /* 0x000fe40007f1e0ff */
[----:B------:R-:W-:-:S03]  /*4fe0*/  F2FP.F16.E4M3.UNPACK_B R7, R7 ;  /* 0x00000007ff07723e */ /* 0x000fc600020006ff */
[----:B0-----:R-:W-:Y:S01]  /*4ff0*/  IMAD.X R17, RZ, RZ, R25, P0 ;  /* 0x000000ffff117224 */ /* 0x001fe200000e0619 */
        /* <DEDUP_REMOVED lines=9> */
[----:B-123--:R-:W-:Y:S02]  /*5090*/  F2FP.SATFINITE.E4M3.F32.PACK_AB_MERGE_C R31, RZ, R7, RZ ;  /* 0x00000007ff1f723e */ /* 0x00efe400048070ff */
[----:B------:R-:W-:Y:S02]  /*50a0*/  IADD3.X R17, R17, UR11, R29, P2, !PT ;  /* 0x0000000b11117c10 */ /* 0x000fe400097fe41d */
[----:B------:R-:W-:Y:S01]  /*50b0*/  PRMT R7, RZ, 0x7610, R7 ;  /* 0x00007610ff077816 */ /* 0x000fe20000000007 */
[----:B------:R0:W-:Y:S01]  /*50c0*/  @!P1 STG.E.U8 desc[UR16][R14.64+0x39], R31 ;  /* 0x0000391f0e009986 */ /* 0x0001e2000c101110 */
[----:B------:R-:W-:Y:S05]  /*50d0*/  @P4 BRA `(.L_x_105) ;  /* 0x0000000000044947 */ /* 0x000fea0003800000 */
[----:B------:R1:W5:Y:S02]  /*50e0*/  LDG.E.U8 R7, desc[UR16][R16.64] ;  /* 0x0000001010077981 */ /* 0x000364000c1e1100 */
.L_x_105:
[----:B------:R-:W-:Y:S05]  /*50f0*/  BSYNC B1 ;  /* 0x0000000000017941 */ /* 0x000fea0003800000 */
.L_x_104:
[----:B-----5:R-:W-:Y:S01]  /*5100*/  LOP3.LUT R7, R7, 0xff, RZ, 0xc0, !PT ;  /* 0x000000ff07077812 */ /* 0x020fe200078ec0ff */
[----:B------:R-:W-:Y:S01]  /*5110*/  BSSY B1, `(.L_x_106) ;  /* 0x000000b000017945 */ /* 0x000fe20003800000 */
[----:B------:R-:W-:Y:S02]  /*5120*/  ISETP.LT.OR P2, PT, R33, 0x2, !P0 ;  /* 0x000000022100780c */ /* 0x000fe40004741670 */
[----:B------:R-:W-:-:S05]  /*5130*/  F2FP.F16.E4M3.UNPACK_B R7, R7 ;  /* 0x00000007ff07723e */ /* 0x000fca00020006ff */
[----:B0-----:R-:W-:Y:S01]  /*5140*/  HADD2.F32 R14, -RZ, R7.H0_H0 ;  /* 0x20000007ff0e7230 */ /* 0x001fe20000004100 */
[----:B------:R-:W-:-:S04]  /*5150*/  PRMT R7, RZ, 0x7610, R7 ;  /* 0x00007610ff077816 */ /* 0x000fc80000000007 */
[----:B------:R-:W-:-:S04]  /*5160*/  FMUL R14, R14, R9 ;  /* 0x000000090e0e7220 */ /* 0x000fc80000400000 */
[----:B------:R-:W-:-:S05]  /*5170*/  FFMA R14, R115, R8, R14 ;  /* 0x00000008730e7223 */ /* 0x000fca000000000e */
[----:B------:R-:W-:-:S05]  /*5180*/  F2FP.SATFINITE.E4M3.F32.PACK_AB_MERGE_C R15, RZ, R14, RZ ;  /* 0x0000000eff0f723e */ /* 0x000fca00048070ff */
[----:B------:R0:W-:Y:S01]  /*5190*/  @!P4 STG.E.U8 desc[UR16][R12.64], R15 ;  /* 0x0000000f0c00c986 */ /* 0x0001e2000c101110 */
[----:B------:R-:W-:Y:S05]  /*51a0*/  @P2 BRA `(.L_x_107) ;  /* 0x0000000000042947 */ /* 0x000fea0003800000 */
[----:B------:R2:W5:Y:S02]  /*51b0*/  LDG.E.U8 R7, desc[UR16][R16.64+0x1] ;  /* 0x0000011010077981 */ /* 0x000564000c1e1100 */
.L_x_107:
[----:B------:R-:W-:Y:S05]  /*51c0*/  BSYNC B1 ;  /* 0x0000000000017941 */ /* 0x000fea0003800000 */
.L_x_106:
[----:B-----5:R-:W-:Y:S01]  /*51d0*/  LOP3.LUT R7, R7, 0xff, RZ, 0xc0, !PT ;  /* 0x000000ff07077812 */ /* 0x020fe200078ec0ff */
[----:B------:R-:W-:Y:S01]  /*51e0*/  BSSY B1, `(.L_x_108) ;  /* 0x0000013000017945 */ /* 0x000fe20003800000 */
[----:B------:R-:W-:Y:S02]  /*51f0*/  IADD3 R35, P1, R35, 0x88, RZ ;  /* 0x0000008823237810 */ /* 0x000fe40007f3e0ff */
[----:B------:R-:W-:-:S03]  /*5200*/  F2FP.F16.E4M3.UNPACK_B R7, R7 ;  /* 0x00000007ff07723e */ /* 0x000fc600020006ff */
[----:B------:R-:W-:Y:S01]  /*5210*/  IMAD.X R24, RZ, RZ, R25, P1 ;  /* 0x000000ffff187224 */ /* 0x000fe200008e0619 */
[----:B------:R-:W-:Y:S01]  /*5220*/  ISETP.GE.AND P1, PT, R34, 0x89, PT ;  /* 0x000000892200780c */ /* 0x000fe20003f26270 */
[----:B------:R-:W-:Y:S02]  /*5230*/  HADD2.F32 R14, -RZ, R7.H0_H0 ;  /* 0x20000007ff0e7230 */ /* 0x000fe40000004100 */
[----:B------:R-:W-:Y:S01]  /*5240*/  IMAD R24, R24, UR6, RZ ;  /* 0x0000000618187c24 */ /* 0x000fe2000f8e02ff */
[----:B------:R-:W-:Y:S01]  /*5250*/  ISETP.LT.OR P5, PT, R33, 0x1, !P1 ;  /* 0x000000012100780c */ /* 0x000fe20004fa1670 */
[----:B------:R-:W-:-:S04]  /*5260*/  IMAD.WIDE.U32 R26, R35, UR6, R26 ;  /* 0x00000006231a7c25 */ /* 0x000fc8000f8e001a */
[----:B------:R-:W-:Y:S01]  /*5270*/  FMUL R7, R14, R9 ;  /* 0x000000090e077220 */ /* 0x000fe20000400000 */
[----:B------:R-:W-:-:S03]  /*5280*/  IMAD R35, R35, UR7, R24 ;  /* 0x0000000723237c24 */ /* 0x000fc6000f8e0218 */
[----:B------:R-:W-:Y:S01]  /*5290*/  FFMA R7, R110, R8, R7 ;  /* 0x000000086e077223 */ /* 0x000fe20000000007 */
[----:B------:R-:W-:-:S04]  /*52a0*/  IADD3 R14, P4, R26, UR10, RZ ;  /* 0x0000000a1a0e7c10 */ /* 0x000fc8000ff9e0ff */
[----:B------:R-:W-:Y:S02]  /*52b0*/  F2FP.SATFINITE.E4M3.F32.PACK_AB_MERGE_C R25, RZ, R7, RZ ;  /* 0x00000007ff19723e */ /* 0x000fe400048070ff */
[----:B0-----:R-:W-:Y:S02]  /*52c0*/  IADD3.X R15, R27, UR11, R35, P4, !PT ;  /* 0x0000000b1b0f7c10 */ /* 0x001fe4000a7fe423 */
[----:B------:R-:W-:Y:S01]  /*52d0*/  PRMT R7, RZ, 0x7610, R7 ;  /* 0x00007610ff077816 */ /* 0x000fe20000000007 */
[----:B------:R0:W-:Y:S01]  /*52e0*/  @!P2 STG.E.U8 desc[UR16][R12.64+0x1], R25 ;  /* 0x000001190c00a986 */ /* 0x0001e2000c101110 */
[----:B------:R-:W-:Y:S05]  /*52f0*/  @P5 BRA `(.L_x_109) ;  /* 0x0000000000045947 */ /* 0x000fea0003800000 */
[----:B------:R3:W5:Y:S02]  /*5300*/  LDG.E.U8 R7, desc[UR16][R14.64] ;  /* 0x000000100e077981 */ /* 0x000764000c1e1100 */
.L_x_109:
[----:B------:R-:W-:Y:S05]  /*5310*/  BSYNC B1 ;  /* 0x0000000000017941 */ /* 0x000fea0003800000 */
.L_x_108:
        /* <DEDUP_REMOVED lines=8> */
[----:B0-----:R-:W-:-:S05]  /*53a0*/  F2FP.SATFINITE.E4M3.F32.PACK_AB_MERGE_C R25, RZ, R24, RZ ;  /* 0x00000018ff19723e */ /* 0x001fca00048070ff */
[----:B------:R0:W-:Y:S01]  /*53b0*/  @!P5 STG.E.U8 desc[UR16][R10.64], R25 ;  /* 0x000000190a00d986 */ /* 0x0001e2000c101110 */
[----:B------:R-:W-:Y:S05]  /*53c0*/  @P2 BRA `(.L_x_111) ;  /* 0x0000000000042947 */ /* 0x000fea0003800000 */
[----:B------:R4:W5:Y:S02]  /*53d0*/  LDG.E.U8 R7, desc[UR16][R14.64+0x1] ;  /* 0x000001100e077981 */ /* 0x000964000c1e1100 */
.L_x_111:
[----:B------:R-:W-:Y:S05]  /*53e0*/  BSYNC B1 ;  /* 0x0000000000017941 */ /* 0x000fea0003800000 */
.L_x_110:
[----:B-----5:R-:W-:Y:S01]  /*53f0*/  LOP3.LUT R7, R7, 0xff, RZ, 0xc0, !PT ;  /* 0x000000ff07077812 */ /* 0x020fe200078ec0ff */
[----:B------:R-:W-:Y:S01]  /*5400*/  BSSY B1, `(.L_x_112) ;  /* 0x000000b000017945 */ /* 0x000fe20003800000 */
[----:B------:R-:W-:Y:S02]  /*5410*/  ISETP.LT.OR P4, PT, R33, 0x9, !P0 ;  /* 0x000000092100780c */ /* 0x000fe40004781670 */
[----:B------:R-:W-:-:S05]  /*5420*/  F2FP.F16.E4M3.UNPACK_B R7, R7 ;  /* 0x00000007ff07723e */ /* 0x000fca00020006ff */
[----:B------:R-:W-:-:S05]  /*5430*/  HADD2.F32 R24, -RZ, R7.H0_H0 ;  /* 0x20000007ff187230 */ /* 0x000fca0000004100 */
[----:B------:R-:W-:-:S04]  /*5440*/  FMUL R7, R24, R9 ;  /* 0x0000000918077220 */ /* 0x000fc80000400000 */
[----:B------:R-:W-:-:S05]  /*5450*/  FFMA R7, R108, R8, R7 ;  /* 0x000000086c077223 */ /* 0x000fca0000000007 */
[----:B0-----:R-:W-:Y:S02]  /*5460*/  F2FP.SATFINITE.E4M3.F32.PACK_AB_MERGE_C R25, RZ, R7, RZ ;  /* 0x00000007ff19723e */ /* 0x001fe400048070ff */
[----:B------:R-:W-:-:S03]  /*5470*/  PRMT R7, RZ, 0x7610, R7 ;  /* 0x00007610ff077816 */ /* 0x000fc60000000007 */
[----:B------:R0:W-:Y:S01]  /*5480*/  @!P2 STG.E.U8 desc[UR16][R10.64+0x1], R25 ;  /* 0x000001190a00a986 */ /* 0x0001e2000c101110 */
[----:B------:R-:W-:Y:S05]  /*5490*/  @P4 BRA `(.L_x_113) ;  /* 0x0000000000044947 */ /* 0x000fea0003800000 */
[----:B------:R0:W5:Y:S02]  /*54a0*/  LDG.E.U8 R7, desc[UR16][R16.64+0x8] ;  /* 0x0000081010077981 */ /* 0x000164000c1e1100 */
.L_x_113:
[----:B------:R-:W-:Y:S05]  /*54b0*/  BSYNC B1 ;  /* 0x0000000000017941 */ /* 0x000fea0003800000 */
.L_x_112:
        /* <DEDUP_REMOVED lines=12> */
.L_x_115:
[----:B------:R-:W-:Y:S05]  /*5580*/  BSYNC B1 ;  /* 0x0000000000017941 */ /* 0x000fea0003800000 */
.L_x_114:
        /* <DEDUP_REMOVED lines=12> */
.L_x_117:
[----:B------:R-:W-:Y:S05]  /*5650*/  BSYNC B1 ;  /* 0x0000000000017941 */ /* 0x000fea0003800000 */
.L_x_116:
        /* <DEDUP_REMOVED lines=12> */
.L_x_119:
[----:B------:R-:W-:Y:S05]  /*5720*/  BSYNC B1 ;  /* 0x0000000000017941 */ /* 0x000fea0003800000 */
.L_x_118:
        /* <DEDUP_REMOVED lines=12> */
.L_x_121:
[----:B------:R-:W-:Y:S05]  /*57f0*/  BSYNC B1 ;  /* 0x0000000000017941 */ /* 0x000fea0003800000 */
.L_x_120:
        /* <DEDUP_REMOVED lines=12> */
.L_x_123:
[----:B------:R-:W-:Y:S05]  /*58c0*/  BSYNC B1 ;  /* 0x0000000000017941 */ /* 0x000fea0003800000 */
.L_x_122:
        /* <DEDUP_REMOVED lines=12> */
.L_x_125:
[----:B------:R-:W-:Y:S05]  /*5990*/  BSYNC B1 ;  /* 0x0000000000017941 */ /* 0x000fea0003800000 */
.L_x_124:
        /* <DEDUP_REMOVED lines=12> */
.L_x_127:
[----:B------:R-:W-:Y:S05]  /*5a60*/  BSYNC B1 ;  /* 0x0000000000017941 */ /* 0x000fea0003800000 */
.L_x_126:
        /* <DEDUP_REMOVED lines=12> */
.L_x_129:
[----:B------:R-:W-:Y:S05]  /*5b30*/  BSYNC B1 ;  /* 0x0000000000017941 */ /* 0x000fea0003800000 */
.L_x_128:
        /* <DEDUP_REMOVED lines=12> */
.L_x_131:
[----:B------:R-:W-:Y:S05]  /*5c00*/  BSYNC B1 ;  /* 0x0000000000017941 */ /* 0x000fea0003800000 */
.L_x_130:
        /* <DEDUP_REMOVED lines=12> */
.L_x_133:
[----:B------:R-:W-:Y:S05]  /*5cd0*/  BSYNC B1 ;  /* 0x0000000000017941 */ /* 0x000fea0003800000 */
.L_x_132:
        /* <DEDUP_REMOVED lines=12> */
.L_x_135:
[----:B------:R-:W-:Y:S05]  /*5da0*/  BSYNC B1 ;  /* 0x0000000000017941 */ /* 0x000fea0003800000 */
.L_x_134:
        /* <DEDUP_REMOVED lines=12> */
.L_x_137:
[----:B------:R-:W-:Y:S05]  /*5e70*/  BSYNC B1 ;  /* 0x0000000000017941 */ /* 0x000fea0003800000 */
.L_x_136:
        /* <DEDUP_REMOVED lines=12> */
.L_x_139:
[----:B------:R-:W-:Y:S05]  /*5f40*/  BSYNC B1 ;  /* 0x0000000000017941 */ /* 0x000fea0003800000 */
.L_x_138:
        /* <DEDUP_REMOVED lines=12> */
.L_x_141:
[----:B------:R-:W-:Y:S05]  /*6010*/  BSYNC B1 ;  /* 0x0000000000017941 */ /* 0x000fea0003800000 */
.L_x_140:
        /* <DEDUP_REMOVED lines=12> */
.L_x_143:
[----:B------:R-:W-:Y:S05]  /*60e0*/  BSYNC B1 ;  /* 0x0000000000017941 */ /* 0x000fea0003800000 */
.L_x_142:
        /* <DEDUP_REMOVED lines=12> */
.L_x_145:
[----:B------:R-:W-:Y:S05]  /*61b0*/  BSYNC B1 ;  /* 0x0000000000017941 */ /* 0x000fea0003800000 */
.L_x_144:
        /* <DEDUP_REMOVED lines=12> */
.L_x_147:
[----:B------:R-:W-:Y:S05]  /*6280*/  BSYNC B1 ;  /* 0x0000000000017941 */ /* 0x000fea0003800000 */
.L_x_146:
        /* <DEDUP_REMOVED lines=12> */
.L_x_149:
[----:B------:R-:W-:Y:S05]  /*6350*/  BSYNC B1 ;  /* 0x0000000000017941 */ /* 0x000fea0003800000 */
.L_x_148:
        /* <DEDUP_REMOVED lines=12> */
.L_x_151:
[----:B------:R-:W-:Y:S05]  /*6420*/  BSYNC B1 ;  /* 0x0000000000017941 */ /* 0x000fea0003800000 */
.L_x_150:
        /* <DEDUP_REMOVED lines=12> */
.L_x_153:
[----:B------:R-:W-:Y:S05]  /*64f0*/  BSYNC B1 ;  /* 0x0000000000017941 */ /* 0x000fea0003800000 */
.L_x_152:
        /* <DEDUP_REMOVED lines=12> */
.L_x_155:
[----:B------:R-:W-:Y:S05]  /*65c0*/  BSYNC B1 ;  /* 0x0000000000017941 */ /* 0x000fea0003800000 */
.L_x_154:
        /* <DEDUP_REMOVED lines=12> */
.L_x_157:
[----:B------:R-:W-:Y:S05]  /*6690*/  BSYNC B1 ;  /* 0x0000000000017941 */ /* 0x000fea0003800000 */
.L_x_156:
        /* <DEDUP_REMOVED lines=12> */
.L_x_159:
[----:B------:R-:W-:Y:S05]  /*6760*/  BSYNC B1 ;  /* 0x0000000000017941 */ /* 0x000fea0003800000 */
.L_x_158:
        /* <DEDUP_REMOVED lines=12> */
.L_x_161:
[----:B------:R-:W-:Y:S05]  /*6830*/  BSYNC B1 ;  /* 0x0000000000017941 */ /* 0x000fea0003800000 */
.L_x_160:
        /* <DEDUP_REMOVED lines=12> */
.L_x_163:
[----:B------:R-:W-:Y:S05]  /*6900*/  BSYNC B1 ;  /* 0x0000000000017941 */ /* 0x000fea0003800000 */
.L_x_162:
[----:B-----5:R-:W-:Y:S01]  /*6910*/  LOP3.LUT R7, R7, 0xff, RZ, 0xc0, !PT ;  /* 0x000000ff07077812 */ /* 0x020fe200078ec0ff */
[----:B------:R-:W-:Y:S01]  /*6920*/  BSSY B1, `(.L_x_164) ;  /* 0x000000b000017945 */ /* 0x000fe20003800000 */
[----:B------:R-:W-:Y:S02]  /*6930*/  ISETP.LT.OR P2, PT, R33, 0x39, !P1 ;  /* 0x000000392100780c */ /* 0x000fe40004f41670 */
[----:B------:R-:W-:-:S05]  /*6940*/  F2FP.F16.E4M3.UNPACK_B R7, R7 ;  /* 0x00000007ff07723e */ /* 0x000fca00020006ff */
[----:B012---:R-:W-:-:S05]  /*6950*/  HADD2.F32 R16, -RZ, R7.H0_H0 ;  /* 0x20000007ff107230 */ /* 0x007fca0000004100 */
[----:B------:R-:W-:-:S04]  /*6960*/  FMUL R7, R16, R9 ;  /* 0x0000000910077220 */ /* 0x000fc80000400000 */
[----:B------:R-:W-:-:S05]  /*6970*/  FFMA R7, R18, R8, R7 ;  /* 0x0000000812077223 */ /* 0x000fca0000000007 */
[----:B------:R-:W-:Y:S02]  /*6980*/  F2FP.SATFINITE.E4M3.F32.PACK_AB_MERGE_C R17, RZ, R7, RZ ;  /* 0x00000007ff11723e */ /* 0x000fe400048070ff */
[----:B------:R-:W-:-:S03]  /*6990*/  PRMT R7, RZ, 0x7610, R7 ;  /* 0x00007610ff077816 */ /* 0x000fc60000000007 */
[----:B------:R0:W-:Y:S01]  /*69a0*/  @!P0 STG.E.U8 desc[UR16][R12.64+0x39], R17 ;  /* 0x000039110c008986 */ /* 0x0001e2000c101110 */
[----:B------:R-:W-:Y:S05]  /*69b0*/  @P2 BRA `(.L_x_165) ;  /* 0x0000000000042947 */ /* 0x000fea0003800000 */
[----:B------:R1:W5:Y:S02]  /*69c0*/  LDG.E.U8 R7, desc[UR16][R14.64+0x38] ;  /* 0x000038100e077981 */ /* 0x000364000c1e1100 */
.L_x_165:
[----:B------:R-:W-:Y:S05]  /*69d0*/  BSYNC B1 ;  /* 0x0000000000017941 */ /* 0x000fea0003800000 */
.L_x_164:
        /* <DEDUP_REMOVED lines=12> */
.L_x_167:
[----:B------:R-:W-:Y:S05]  /*6aa0*/  BSYNC B1 ;  /* 0x0000000000017941 */ /* 0x000fea0003800000 */
.L_x_166:
[----:B------:R-:W-:Y:S05]  /*6ab0*/  @P1 BRA `(.L_x_168) ;  /* 0x0000001000301947 */ /* 0x000fea0003800000 */
[----:B-----5:R-:W-:-:S04]  /*6ac0*/  LOP3.LUT R7, R7, 0xff, RZ, 0xc0, !PT ;  /* 0x000000ff07077812 */ /* 0x020fc800078ec0ff */
[----:B------:R-:W-:-:S05]  /*6ad0*/  F2FP.F16.E4M3.UNPACK_B R7, R7 ;  /* 0x00000007ff07723e */ /* 0x000fca00020006ff */
[----:B------:R-:W-:-:S05]  /*6ae0*/  HADD2.F32 R12, -RZ, R7.H0_H0 ;  /* 0x20000007ff0c7230 */ /* 0x000fca0000004100 */
[----:B------:R-:W-:-:S04]  /*6af0*/  FMUL R7, R12, R9 ;  /* 0x000000090c077220 */ /* 0x000fc80000400000 */
[----:B------:R-:W-:-:S05]  /*6b00*/  FFMA R7, R20, R8, R7 ;  /* 0x0000000814077223 */ /* 0x000fca0000000007 */
[----:B------:R-:W-:-:S05]  /*6b10*/  F2FP.SATFINITE.E4M3.F32.PACK_AB_MERGE_C R7, RZ, R7, RZ ;  /* 0x00000007ff07723e */ /* 0x000fca00048070ff */
[----:B------:R0:W-:Y:S01]  /*6b20*/  STG.E.U8 desc[UR16][R10.64+0x39], R7 ;  /* 0x000039070a007986 */ /* 0x0001e2000c101110 */
[----:B------:R-:W-:Y:S05]  /*6b30*/  BRA `(.L_x_168) ;  /* 0x0000001000107947 */ /* 0x000fea0003800000 */
.L_x_39:
[C---:B------:R-:W-:Y:S01]  /*6b40*/  ISETP.GE.AND P0, PT, R34.reuse, 0x1, PT ;  /* 0x000000012200780c */ /* 0x040fe20003f06270 */
[-C--:B--2---:R-:W-:Y:S01]  /*6b50*/  FMUL R147, R147, R8.reuse ;  /* 0x0000000893937220 */ /* 0x084fe20000400000 */
[----:B------:R-:W-:Y:S01]  /*6b60*/  ISETP.GE.AND P2, PT, R34, 0x9, PT ;  /* 0x000000092200780c */ /* 0x000fe20003f46270 */
[-C--:B------:R-:W-:Y:S01]  /*6b70*/  FMUL R142, R142, R8.reuse ;  /* 0x000000088e8e7220 */ /* 0x080fe20000400000 */
[----:B------:R-:W-:Y:S01]  /*6b80*/  ISETP.LT.OR P1, PT, R33, 0x1, !P0 ;  /* 0x000000012100780c */ /* 0x000fe20004721670 */
[-C--:B------:R-:W-:Y:S01]  /*6b90*/  FMUL R145, R145, R8.reuse ;  /* 0x0000000891917220 */ /* 0x080fe20000400000 */
[----:B------:R-:W-:Y:S01]  /*6ba0*/  F2FP.SATFINITE.E4M3.F32.PACK_AB_MERGE_C R147, RZ, R147, RZ ;  /* 0x00000093ff93723e */ /* 0x000fe200048070ff */
[-C--:B------:R-:W-:Y:S01]  /*6bb0*/  FMUL R140, R140, R8.reuse ;  /* 0x000000088c8c7220 */ /* 0x080fe20000400000 */
[----:B------:R-:W-:Y:S01]  /*6bc0*/  ISETP.LT.OR P4, PT, R33, 0x2, !P0 ;  /* 0x000000022100780c */ /* 0x000fe20004781670 */
[-C--:B------:R-:W-:Y:S01]  /*6bd0*/  FMUL R143, R143, R8.reuse ;  /* 0x000000088f8f7220 */ /* 0x080fe20000400000 */
[C---:B------:R-:W-:Y:S01]  /*6be0*/  ISETP.LT.OR P5, PT, R33.reuse, 0x1, !P2 ;  /* 0x000000012100780c */ /* 0x040fe200057a1670 */
[-C--:B------:R-:W-:Y:S01]  /*6bf0*/  FMUL R138, R138, R8.reuse ;  /* 0x000000088a8a7220 */ /* 0x080fe20000400000 */
[----:B------:R-:W-:Y:S01]  /*6c00*/  ISETP.LT.OR P6, PT, R33, 0x2, !P2 ;  /* 0x000000022100780c */ /* 0x000fe200057c1670 */
[----:B------:R-:W-:Y:S01]  /*6c10*/  FMUL R141, R141, R8 ;  /* 0x000000088d8d7220 */ /* 0x000fe20000400000 */
[----:B------:R-:W-:Y:S01]  /*6c20*/  F2FP.SATFINITE.E4M3.F32.PACK_AB_MERGE_C R7, RZ, R142, RZ ;  /* 0x0000008eff07723e */ /* 0x000fe200048070ff */
[-C--:B------:R-:W-:Y:S01]  /*6c30*/  FMUL R136, R136, R8.reuse ;  /* 0x0000000888887220 */ /* 0x080fe20000400000 */
[----:B------:R-:W-:Y:S01]  /*6c40*/  F2FP.SATFINITE.E4M3.F32.PACK_AB_MERGE_C R145, RZ, R145, RZ ;  /* 0x00000091ff91723e */ /* 0x000fe200048070ff */
[----:B------:R-:W-:Y:S01]  /*6c50*/  @!P1 STG.E.U8 desc[UR16][R16.64], R147 ;  /* 0x0000009310009986 */ /* 0x000fe2000c101110 */
[----:B------:R-:W-:Y:S01]  /*6c60*/  ISETP.LT.OR P1, PT, R33, 0x9, !P0 ;  /* 0x000000092100780c */ /* 0x000fe20004721670 */
[----:B------:R-:W-:Y:S01]  /*6c70*/  FMUL R139, R139, R8 ;  /* 0x000000088b8b7220 */ /* 0x000fe20000400000 */
[----:B------:R-:W-:Y:S01]  /*6c80*/  F2FP.SATFINITE.E4M3.F32.PACK_AB_MERGE_C R25, RZ, R140, RZ ;  /* 0x0000008cff19723e */ /* 0x000fe200048070ff */
[----:B------:R0:W-:Y:S01]  /*6c90*/  @!P4 STG.E.U8 desc[UR16][R16.64+0x1], R7 ;  /* 0x000001071000c986 */ /* 0x0001e2000c101110 */
[----:B------:R-:W-:Y:S01]  /*6ca0*/  F2FP.SATFINITE.E4M3.F32.PACK_AB_MERGE_C R143, RZ, R143, RZ ;  /* 0x0000008fff8f723e */ /* 0x000fe200048070ff */
[-C--:B------:R-:W-:Y:S01]  /*6cb0*/  FMUL R134, R134, R8.reuse ;  /* 0x0000000886867220 */ /* 0x080fe20000400000 */
[C---:B------:R-:W-:Y:S01]  /*6cc0*/  ISETP.LT.OR P4, PT, R33.reuse, 0xa, !P0 ;  /* 0x0000000a2100780c */ /* 0x040fe20004781670 */
[----:B------:R-:W-:Y:S01]  /*6cd0*/  @!P5 STG.E.U8 desc[UR16][R14.64], R145 ;  /* 0x000000910e00d986 */ /* 0x000fe2000c101110 */
[----:B------:R-:W-:Y:S01]  /*6ce0*/  ISETP.LT.OR P5, PT, R33, 0x9, !P2 ;  /* 0x000000092100780c */ /* 0x000fe200057a1670 */
[-C--:B------:R-:W-:Y:S01]  /*6cf0*/  FMUL R137, R137, R8.reuse ;  /* 0x0000000889897220 */ /* 0x080fe20000400000 */
[----:B------:R-:W-:Y:S01]  /*6d00*/  F2FP.SATFINITE.E4M3.F32.PACK_AB_MERGE_C R141, RZ, R141, RZ ;  /* 0x0000008dff8d723e */ /* 0x000fe200048070ff */
[----:B------:R1:W-:Y:S01]  /*6d10*/  @!P6 STG.E.U8 desc[UR16][R14.64+0x1], R25 ;  /* 0x000001190e00e986 */ /* 0x0003e2000c101110 */
[C---:B------:R-:W-:Y:S01]  /*6d20*/  ISETP.LT.OR P6, PT, R33.reuse, 0xa, !P2 ;  /* 0x0000000a2100780c */ /* 0x040fe200057c1670 */
[-C--:B------:R-:W-:Y:S01]  /*6d30*/  FMUL R132, R132, R8.reuse ;  /* 0x0000000884847220 */ /* 0x080fe20000400000 */
[----:B------:R-:W-:Y:S01]  /*6d40*/  F2FP.SATFINITE.E4M3.F32.PACK_AB_MERGE_C R139, RZ, R139, RZ ;  /* 0x0000008bff8b723e */ /* 0x000fe200048070ff */
[----:B------:R-:W-:Y:S01]  /*6d50*/  @!P1 STG.E.U8 desc[UR16][R16.64+0x8], R143 ;  /* 0x0000088f10009986 */ /* 0x000fe2000c101110 */
[----:B------:R-:W-:Y:S01]  /*6d60*/  ISETP.LT.OR P1, PT, R33, 0x11, !P0 ;  /* 0x000000112100780c */ /* 0x000fe20004721670 */
[----:B------:R-:W-:Y:S01]  /*6d70*/  FMUL R135, R135, R8 ;  /* 0x0000000887877220 */ /* 0x000fe20000400000 */
[----:B0-----:R-:W-:Y:S01]  /*6d80*/  F2FP.SATFINITE.E4M3.F32.PACK_AB_MERGE_C R7, RZ, R138, RZ ;  /* 0x0000008aff07723e */ /* 0x001fe200048070ff */
[-C--:B------:R-:W-:Y:S01]  /*6d90*/  FMUL R130, R130, R8.reuse ;  /* 0x0000000882827220 */ /* 0x080fe20000400000 */
[----:B------:R-:W-:Y:S01]  /*6da0*/  F2FP.SATFINITE.E4M3.F32.PACK_AB_MERGE_C R137, RZ, R137, RZ ;  /* 0x00000089ff89723e */ /* 0x000fe200048070ff */
[----:B------:R-:W-:Y:S01]  /*6db0*/  FMUL R133, R133, R8 ;  /* 0x0000000885857220 */ /* 0x000fe20000400000 */
[----:B------:R-:W-:Y:S01]  /*6dc0*/  F2FP.SATFINITE.E4M3.F32.PACK_AB_MERGE_C R135, RZ, R135, RZ ;  /* 0x00000087ff87723e */ /* 0x000fe200048070ff */
[----:B------:R0:W-:Y:S01]  /*6dd0*/  @!P4 STG.E.U8 desc[UR16][R16.64+0x9], R7 ;  /* 0x000009071000c986 */ /* 0x0001e2000c101110 */
[----:B-1----:R-:W-:Y:S01]  /*6de0*/  F2FP.SATFINITE.E4M3.F32.PACK_AB_MERGE_C R25, RZ, R136, RZ ;  /* 0x00000088ff19723e */ /* 0x002fe200048070ff */
        /* <DEDUP_REMOVED lines=15> */
[-C--:B------:R-:W-:Y:S01]  /*6ee0*/  FMUL R127, R127, R8.reuse ;  /* 0x000000087f7f7220 */ /* 0x080fe20000400000 */
[----:B------:R-:W-:Y:S01]  /*6ef0*/  FMUL R122, R122, R8 ;  /* 0x000000087a7a7220 */ /* 0x000fe20000400000 */
[----:B------:R-:W-:Y:S01]  /*6f00*/  F2FP.SATFINITE.E4M3.F32.PACK_AB_MERGE_C R129, RZ, R129, RZ ;  /* 0x00000081ff81723e */ /* 0x000fe200048070ff */
[----:B------:R0:W-:Y:S01]  /*6f10*/  @!P4 STG.E.U8 desc[UR16][R16.64+0x11], R7 ;  /* 0x000011071000c986 */ /* 0x0001e2000c101110 */
[----:B-1----:R-:W-:Y:S01]  /*6f20*/  F2FP.SATFINITE.E4M3.F32.PACK_AB_MERGE_C R25, RZ, R132, RZ ;  /* 0x00000084ff19723e */ /* 0x002fe200048070ff */
[-C--:B------:R-:W-:Y:S01]  /*6f30*/  FMUL R125, R125, R8.reuse ;  /* 0x000000087d7d7220 */ /* 0x080fe20000400000 */
[C---:B------:R-:W-:Y:S01]  /*6f40*/  ISETP.LT.OR P4, PT, R33.reuse, 0x1a, !P0 ;  /* 0x0000001a2100780c */ /* 0x040fe20004781670 */
[----:B------:R-:W-:Y:S01]  /*6f50*/  @!P5 STG.E.U8 desc[UR16][R14.64+0x10], R137 ;  /* 0x000010890e00d986 */ /* 0x000fe2000c101110 */
[C---:B------:R-:W-:Y:S01]  /*6f60*/  ISETP.LT.OR P5, PT, R33.reuse, 0x19, !P2 ;  /* 0x000000192100780c */ /* 0x040fe200057a1670 */
[-C--:B------:R-:W-:Y:S01]  /*6f70*/  FMUL R120, R120, R8.reuse ;  /* 0x0000000878787220 */ /* 0x080fe20000400000 */
[----:B------:R-:W-:Y:S01]  /*6f80*/  F2FP.SATFINITE.E4M3.F32.PACK_AB_MERGE_C R127, RZ, R127, RZ ;  /* 0x0000007fff7f723e */ /* 0x000fe200048070ff */
[----:B------:R1:W-:Y:S01]  /*6f90*/  @!P6 STG.E.U8 desc[UR16][R14.64+0x11], R25 ;  /* 0x000011190e00e986 */ /* 0x0003e2000c101110 */
[----:B------:R-:W-:Y:S01]  /*6fa0*/  ISETP.LT.OR P6, PT, R33, 0x1a, !P2 ;  /* 0x0000001a2100780c */ /* 0x000fe200057c1670 */
        /* <DEDUP_REMOVED lines=8> */
[-C--:B------:R-:W-:Y:S01]  /*7030*/  FMUL R116, R116, R8.reuse ;  /* 0x0000000874747220 */ /* 0x080fe20000400000 */
[----:B------:R-:W-:Y:S01]  /*7040*/  FMUL R114, R114, R8 ;  /* 0x0000000872727220 */ /* 0x000fe20000400000 */
[----:B-1----:R-:W-:Y:S01]  /*7050*/  F2FP.SATFINITE.E4M3.F32.PACK_AB_MERGE_C R25, RZ, R128, RZ ;  /* 0x00000080ff19723e */ /* 0x002fe200048070ff */
[----:B------:R0:W-:Y:S01]  /*7060*/  @!P4 STG.E.U8 desc[UR16][R16.64+0x19], R7 ;  /* 0x000019071000c986 */ /* 0x0001e2000c101110 */
[----:B------:R-:W-:Y:S01]  /*7070*/  ISETP.LT.OR P4, PT, R33, 0x22, !P0 ;  /* 0x000000222100780c */ /* 0x000fe20004781670 */
[-C--:B------:R-:W-:Y:S01]  /*7080*/  FMUL R119, R119, R8.reuse ;  /* 0x0000000877777220 */ /* 0x080fe20000400000 */
[----:B------:R-:W-:Y:S01]  /*7090*/  F2FP.SATFINITE.E4M3.F32.PACK_AB_MERGE_C R121, RZ, R121, RZ ;  /* 0x00000079ff79723e */ /* 0x000fe200048070ff */
[----:B------:R-:W-:Y:S01]  /*70a0*/  @!P5 STG.E.U8 desc[UR16][R14.64+0x18], R133 ;  /* 0x000018850e00d986 */ /* 0x000fe2000c101110 */
[----:B------:R-:W-:Y:S01]  /*70b0*/  ISETP.LT.OR P5, PT, R33, 0x21, !P2 ;  /* 0x000000212100780c */ /* 0x000fe200057a1670 */
[----:B------:R-:W-:Y:S01]  /*70c0*/  FMUL R117, R117, R8 ;  /* 0x0000000875757220 */ /* 0x000fe20000400000 */
[----:B------:R-:W-:Y:S01]  /*70d0*/  F2FP.SATFINITE.E4M3.F32.PACK_AB_MERGE_C R27, RZ, R114, RZ ;  /* 0x00000072ff1b723e */ /* 0x000fe200048070ff */
[----:B------:R1:W-:Y:S01]  /*70e0*/  @!P6 STG.E.U8 desc[UR16][R14.64+0x19], R25 ;  /* 0x000019190e00e986 */ /* 0x0003e2000c101110 */
[----:B------:R-:W-:Y:S01]  /*70f0*/  ISETP.LT.OR P6, PT, R33, 0x22, !P2 ;  /* 0x000000222100780c */ /* 0x000fe200057c1670 */
[-C--:B------:R-:W-:Y:S01]  /*7100*/  FMUL R112, R112, R8.reuse ;  /* 0x0000000870707220 */ /* 0x080fe20000400000 */
[-C--:B------:R-:W-:Y:S01]  /*7110*/  FMUL R115, R115, R8.reuse ;  /* 0x0000000873737220 */ /* 0x080fe20000400000 */
        /* <DEDUP_REMOVED lines=39> */
[-C--:B------:R-:W-:Y:S01]  /*7390*/  FMUL R103, R103, R8.reuse ;  /* 0x0000000867677220 */ /* 0x080fe20000400000 */
[----:B------:R-:W-:Y:S01]  /*73a0*/  @!P1 STG.E.U8 desc[UR16][R16.64+0x30], R123 ;  /* 0x0000307b10009986 */ /* 0x000fe2000c101110 */
[----:B------:R-:W-:Y:S01]  /*73b0*/  ISETP.LT.OR P1, PT, R33, 0x39, !P0 ;  /* 0x000000392100780c */ /* 0x000fe20004721670 */
[-C--:B------:R-:W-:Y:S01]  /*73c0*/  FMUL R101, R101, R8.reuse ;  /* 0x0000000865657220 */ /* 0x080fe20000400000 */
[----:B------:R-:W-:Y:S01]  /*73d0*/  ISETP.LT.OR P0, PT, R33, 0x3a, !P0 ;  /* 0x0000003a2100780c */ /* 0x000fe20004701670 */
[----:B------:R-:W-:Y:S01]  /*73e0*/  FMUL R96, R96, R8 ;  /* 0x0000000860607220 */ /* 0x000fe20000400000 */
[----:B0-----:R-:W-:Y:S01]  /*73f0*/  F2FP.SATFINITE.E4M3.F32.PACK_AB_MERGE_C R7, RZ, R118, RZ ;  /* 0x00000076ff07723e */ /* 0x001fe200048070ff */
[-C--:B------:R-:W-:Y:S01]  /*7400*/  FMUL R94, R94, R8.reuse ;  /* 0x000000085e5e7220 */ /* 0x080fe20000400000 */
[----:B------:R-:W-:Y:S01]  /*7410*/  F2FP.SATFINITE.E4M3.F32.PACK_AB_MERGE_C R105, RZ, R105, RZ ;  /* 0x00000069ff69723e */ /* 0x000fe200048070ff */
[----:B------:R-:W-:Y:S01]  /*7420*/  FMUL R97, R97, R8 ;  /* 0x0000000861617220 */ /* 0x000fe20000400000 */
[----:B-1----:R-:W-:Y:S01]  /*7430*/  F2FP.SATFINITE.E4M3.F32.PACK_AB_MERGE_C R25, RZ, R116, RZ ;  /* 0x00000074ff19723e */ /* 0x002fe200048070ff */
[----:B------:R0:W-:Y:S01]  /*7440*/  @!P4 STG.E.U8 desc[UR16][R16.64+0x31], R7 ;  /* 0x000031071000c986 */ /* 0x0001e2000c101110 */
[----:B------:R-:W-:Y:S01]  /*7450*/  ISETP.LT.OR P4, PT, R33, 0x39, !P2 ;  /* 0x000000392100780c */ /* 0x000fe20005781670 */
[-C--:B------:R-:W-:Y:S01]  /*7460*/  FMUL R99, R99, R8.reuse ;  /* 0x0000000863637220 */ /* 0x080fe20000400000 */
[----:B------:R-:W-:Y:S01]  /*7470*/  ISETP.LT.OR P2, PT, R33, 0x3a, !P2 ;  /* 0x0000003a2100780c */ /* 0x000fe20005741670 */
[----:B------:R-:W-:Y:S01]  /*7480*/  @!P5 STG.E.U8 desc[UR16][R14.64+0x30], R121 ;  /* 0x000030790e00d986 */ /* 0x000fe2000c101110 */
[----:B------:R-:W-:Y:S01]  /*7490*/  F2FP.SATFINITE.E4M3.F32.PACK_AB_MERGE_C R103, RZ, R103, RZ ;  /* 0x00000067ff67723e */ /* 0x000fe200048070ff */
[-C--:B------:R-:W-:Y:S01]  /*74a0*/  FMUL R92, R92, R8.reuse ;  /* 0x000000085c5c7220 */ /* 0x080fe20000400000 */
[----:B------:R-:W-:Y:S01]  /*74b0*/  F2FP.SATFINITE.E4M3.F32.PACK_AB_MERGE_C R101, RZ, R101, RZ ;  /* 0x00000065ff65723e */ /* 0x000fe200048070ff */
[----:B------:R-:W-:Y:S01]  /*74c0*/  @!P6 STG.E.U8 desc[UR16][R14.64+0x31], R25 ;  /* 0x000031190e00e986 */ /* 0x000fe2000c101110 */
[----:B------:R-:W-:Y:S01]  /*74d0*/  F2FP.SATFINITE.E4M3.F32.PACK_AB_MERGE_C R97, RZ, R97, RZ ;  /* 0x00000061ff61723e */ /* 0x000fe200048070ff */
[-C--:B------:R-:W-:Y:S01]  /*74e0*/  FMUL R88, R88, R8.reuse ;  /* 0x0000000858587220 */ /* 0x080fe20000400000 */
[-C--:B------:R-:W-:Y:S01]  /*74f0*/  FMUL R95, R95, R8.reuse ;  /* 0x000000085f5f7220 */ /* 0x080fe20000400000 */
[----:B------:R-:W-:Y:S01]  /*7500*/  @!P0 STG.E.U8 desc[UR16][R16.64+0x39], R27 ;  /* 0x0000391b10008986 */ /* 0x000fe2000c101110 */
[----:B------:R-:W-:Y:S01]  /*7510*/  ISETP.GE.AND P0, PT, R34, 0x81, PT ;  /* 0x000000812200780c */ /* 0x000fe20003f06270 */
[----:B------:R-:W-:Y:S01]  /*7520*/  FMUL R93, R93, R8 ;  /* 0x000000085d5d7220 */ /* 0x000fe20000400000 */
[----:B0-----:R-:W-:Y:S01]  /*7530*/  F2FP.SATFINITE.E4M3.F32.PACK_AB_MERGE_C R7, RZ, R112, RZ ;  /* 0x00000070ff07723e */ /* 0x001fe200048070ff */
[----:B------:R0:W-:Y:S01]  /*7540*/  @!P1 STG.E.U8 desc[UR16][R16.64+0x38], R119 ;  /* 0x0000387710009986 */ /* 0x0001e2000c101110 */
[C---:B------:R-:W-:Y:S01]  /*7550*/  ISETP.LT.OR P6, PT, R33.reuse, 0x1, !P0 ;  /* 0x000000012100780c */ /* 0x040fe200047c1670 */
[-C--:B------:R-:W-:Y:S01]  /*7560*/  FMUL R90, R90, R8.reuse ;  /* 0x000000085a5a7220 */ /* 0x080fe20000400000 */
[----:B------:R-:W-:Y:S01]  /*7570*/  ISETP.LT.OR P5, PT, R33, 0x2, !P0 ;  /* 0x000000022100780c */ /* 0x000fe200047a1670 */
[----:B------:R-:W-:Y:S01]  /*7580*/  @!P4 STG.E.U8 desc[UR16][R14.64+0x38], R117 ;  /* 0x000038750e00c986 */ /* 0x000fe2000c101110 */
[----:B------:R-:W-:Y:S01]  /*7590*/  ISETP.GE.AND P1, PT, R34, 0x89, PT ;  /* 0x000000892200780c */ /* 0x000fe20003f26270 */
[-C--:B------:R-:W-:Y:S01]  /*75a0*/  FMUL R23, R23, R8.reuse ;  /* 0x0000000817177220 */ /* 0x080fe20000400000 */
[----:B------:R-:W-:Y:S01]  /*75b0*/  F2FP.SATFINITE.E4M3.F32.PACK_AB_MERGE_C R99, RZ, R99, RZ ;  /* 0x00000063ff63723e */ /* 0x000fe200048070ff */
[----:B------:R1:W-:Y:S01]  /*75c0*/  @!P2 STG.E.U8 desc[UR16][R14.64+0x39], R7 ;  /* 0x000039070e00a986 */ /* 0x0003e2000c101110 */
[----:B------:R-:W-:Y:S01]  /*75d0*/  ISETP.LT.OR P4, PT, R33, 0x1, !P1 ;  /* 0x000000012100780c */ /* 0x000fe20004f81670 */
[-C--:B------:R-:W-:Y:S01]  /*75e0*/  FMUL R91, R91, R8.reuse ;  /* 0x000000085b5b7220 */ /* 0x080fe20000400000 */
[----:B------:R-:W-:Y:S01]  /*75f0*/  ISETP.LT.OR P2, PT, R33, 0xa, !P0 ;  /* 0x0000000a2100780c */ /* 0x000fe20004741670 */
[----:B------:R-:W-:Y:S01]  /*7600*/  FMUL R89, R89, R8 ;  /* 0x0000000859597220 */ /* 0x000fe20000400000 */
[----:B0-----:R-:W-:Y:S01]  /*7610*/  F2FP.SATFINITE.E4M3.F32.PACK_AB_MERGE_C R17, RZ, R110, RZ ;  /* 0x0000006eff11723e */ /* 0x001fe200048070ff */
[----:B------:R-:W-:Y:S01]  /*7620*/  @!P6 STG.E.U8 desc[UR16][R12.64], R115 ;  /* 0x000000730c00e986 */ /* 0x000fe2000c101110 */
[C---:B------:R-:W-:Y:S01]  /*7630*/  ISETP.LT.OR P6, PT, R33.reuse, 0x2, !P1 ;  /* 0x000000022100780c */ /* 0x040fe20004fc1670 */
[-C--:B------:R-:W-:Y:S01]  /*7640*/  FMUL R22, R22, R8.reuse ;  /* 0x0000000816167220 */ /* 0x080fe20000400000 */
[----:B------:R-:W-:Y:S01]  /*7650*/  F2FP.SATFINITE.E4M3.F32.PACK_AB_MERGE_C R95, RZ, R95, RZ ;  /* 0x0000005fff5f723e */ /* 0x000fe200048070ff */
[----:B------:R-:W-:Y:S01]  /*7660*/  @!P5 STG.E.U8 desc[UR16][R12.64+0x1], R17 ;  /* 0x000001110c00d986 */ /* 0x000fe2000c101110 */
[----:B------:R-:W-:Y:S01]  /*7670*/  ISETP.LT.OR P5, PT, R33, 0x9, !P0 ;  /* 0x000000092100780c */ /* 0x000fe200047a1670 */
[----:B------:R-:W-:Y:S01]  /*7680*/  FMUL R19, R19, R8 ;  /* 0x0000000813137220 */ /* 0x000fe20000400000 */
[----:B-1----:R-:W-:Y:S01]  /*7690*/  F2FP.SATFINITE.E4M3.F32.PACK_AB_MERGE_C R7, RZ, R108, RZ ;  /* 0x0000006cff07723e */ /* 0x002fe200048070ff */
[----:B------:R-:W-:Y:S01]  /*76a0*/  @!P4 STG.E.U8 desc[UR16][R10.64], R113 ;  /* 0x000000710a00c986 */ /* 0x000fe2000c101110 */
[----:B------:R-:W-:Y:S01]  /*76b0*/  F2FP.SATFINITE.E4M3.F32.PACK_AB_MERGE_C R15, RZ, R106, RZ ;  /* 0x0000006aff0f723e */ /* 0x000fe200048070ff */
[-C--:B------:R-:W-:Y:S01]  /*76c0*/  FMUL R18, R18, R8.reuse ;  /* 0x0000000812127220 */ /* 0x080fe20000400000 */
[----:B------:R-:W-:Y:S01]  /*76d0*/  ISETP.LT.OR P4, PT, R33, 0x9, !P1 ;  /* 0x000000092100780c */ /* 0x000fe20004f81670 */
[-C--:B------:R-:W-:Y:S01]  /*76e0*/  FMUL R21, R21, R8.reuse ;  /* 0x0000000815157220 */ /* 0x080fe20000400000 */
[----:B------:R-:W-:Y:S01]  /*76f0*/  F2FP.SATFINITE.E4M3.F32.PACK_AB_MERGE_C R93, RZ, R93, RZ ;  /* 0x0000005dff5d723e */ /* 0x000fe200048070ff */
[----:B------:R0:W-:Y:S01]  /*7700*/  @!P6 STG.E.U8 desc[UR16][R10.64+0x1], R7 ;  /* 0x000001070a00e986 */ /* 0x0001e2000c101110 */
[C---:B------:R-:W-:Y:S01]  /*7710*/  ISETP.LT.OR P6, PT, R33.reuse, 0xa, !P1 ;  /* 0x0000000a2100780c */ /* 0x040fe20004fc1670 */
[----:B------:R-:W-:Y:S01]  /*7720*/  FMUL R20, R20, R8 ;  /* 0x0000000814147220 */ /* 0x000fe20000400000 */
[----:B------:R-:W-:Y:S01]  /*7730*/  F2FP.SATFINITE.E4M3.F32.PACK_AB_MERGE_C R23, RZ, R23, RZ ;  /* 0x00000017ff17723e */ /* 0x000fe200048070ff */
[----:B------:R1:W-:Y:S01]  /*7740*/  @!P2 STG.E.U8 desc[UR16][R12.64+0x9], R15 ;  /* 0x0000090f0c00a986 */ /* 0x0003e2000c101110 */
[----:B------:R-:W-:-:S02]  /*7750*/  ISETP.LT.OR P2, PT, R33, 0x12, !P0 ;  /* 0x000000122100780c */ /* 0x000fc40004741670 */
[----:B------:R-:W-:Y:S01]  /*7760*/  F2FP.SATFINITE.E4M3.F32.PACK_AB_MERGE_C R91, RZ, R91, RZ ;  /* 0x0000005bff5b723e */ /* 0x000fe200048070ff */
[----:B------:R-:W-:Y:S01]  /*7770*/  @!P5 STG.E.U8 desc[UR16][R12.64+0x8], R109 ;  /* 0x0000086d0c00d986 */ /* 0x000fe2000c101110 */
[C---:B------:R-:W-:Y:S02]  /*7780*/  ISETP.LT.OR P5, PT, R33.reuse, 0x11, !P0 ;  /* 0x000000112100780c */ /* 0x040fe400047a1670 */
[----:B------:R-:W-:Y:S01]  /*7790*/  F2FP.SATFINITE.E4M3.F32.PACK_AB_MERGE_C R89, RZ, R89, RZ ;  /* 0x00000059ff59723e */ /* 0x000fe200048070ff */
[----:B------:R-:W-:Y:S01]  /*77a0*/  @!P4 STG.E.U8 desc[UR16][R10.64+0x8], R111 ;  /* 0x0000086f0a00c986 */ /* 0x000fe2000c101110 */
[----:B0-----:R-:W-:Y:S02]  /*77b0*/  F2FP.SATFINITE.E4M3.F32.PACK_AB_MERGE_C R7, RZ, R104, RZ ;  /* 0x00000068ff07723e */ /* 0x001fe400048070ff */
[C---:B------:R-:W-:Y:S02]  /*77c0*/  ISETP.LT.OR P4, PT, R33.reuse, 0x11, !P1 ;  /* 0x000000112100780c */ /* 0x040fe40004f81670 */
[----:B-1----:R-:W-:Y:S01]  /*77d0*/  F2FP.SATFINITE.E4M3.F32.PACK_AB_MERGE_C R15, RZ, R100, RZ ;  /* 0x00000064ff0f723e */ /* 0x002fe200048070ff */
[----:B------:R0:W-:Y:S01]  /*77e0*/  @!P6 STG.E.U8 desc[UR16][R10.64+0x9], R7 ;  /* 0x000009070a00e986 */ /* 0x0001e2000c101110 */
[----:B------:R-:W-:-:S02]  /*77f0*/  ISETP.LT.OR P6, PT, R33, 0x12, !P1 ;  /* 0x000000122100780c */ /* 0x000fc40004fc1670 */
[----:B------:R-:W-:Y:S01]  /*7800*/  F2FP.SATFINITE.E4M3.F32.PACK_AB_MERGE_C R19, RZ, R19, RZ ;  /* 0x00000013ff13723e */ /* 0x000fe200048070ff */
[----:B------:R1:W-:Y:S01]  /*7810*/  @!P2 STG.E.U8 desc[UR16][R12.64+0x11], R15 ;  /* 0x0000110f0c00a986 */ /* 0x0003e2000c101110 */
[C---:B------:R-:W-:Y:S02]  /*7820*/  ISETP.LT.OR P2, PT, R33.reuse, 0x1a, !P0 ;  /* 0x0000001a2100780c */ /* 0x040fe40004741670 */
[----:B------:R-:W-:Y:S01]  /*7830*/  F2FP.SATFINITE.E4M3.F32.PACK_AB_MERGE_C R21, RZ, R21, RZ ;  /* 0x00000015ff15723e */ /* 0x000fe200048070ff */
[----:B------:R-:W-:Y:S01]  /*7840*/  @!P5 STG.E.U8 desc[UR16][R12.64+0x10], R107 ;  /* 0x0000106b0c00d986 */ /* 0x000fe2000c101110 */
[----:B------:R-:W-:Y:S02]  /*7850*/  ISETP.LT.OR P5, PT, R33, 0x19, !P0 ;  /* 0x000000192100780c */ /* 0x000fe400047a1670 */
[----:B------:R-:W-:Y:S01]  /*7860*/  F2FP.SATFINITE.E4M3.F32.PACK_AB_MERGE_C R17, RZ, R20, RZ ;  /* 0x00000014ff11723e */ /* 0x000fe200048070ff */
[----:B------:R-:W-:Y:S01]  /*7870*/  @!P4 STG.E.U8 desc[UR16][R10.64+0x10], R105 ;  /* 0x000010690a00c986 */ /* 0x000fe2000c101110 */
[----:B0-----:R-:W-:-:S02]  /*7880*/  F2FP.SATFINITE.E4M3.F32.PACK_AB_MERGE_C R7, RZ, R102, RZ ;  /* 0x00000066ff07723e */ /* 0x001fc400048070ff */
[C---:B------:R-:W-:Y:S02]  /*7890*/  ISETP.LT.OR P4, PT, R33.reuse, 0x19, !P1 ;  /* 0x000000192100780c */ /* 0x040fe40004f81670 */
[----:B-1----:R-:W-:Y:S01]  /*78a0*/  F2FP.SATFINITE.E4M3.F32.PACK_AB_MERGE_C R15, RZ, R98, RZ ;  /* 0x00000062ff0f723e */ /* 0x002fe200048070ff */
[----:B------:R0:W-:Y:S01]  /*78b0*/  @!P6 STG.E.U8 desc[UR16][R10.64+0x11], R7 ;  /* 0x000011070a00e986 */ /* 0x0001e2000c101110 */
[----:B------:R-:W-:-:S03]  /*78c0*/  ISETP.LT.OR P6, PT, R33, 0x1a, !P1 ;  /* 0x0000001a2100780c */ /* 0x000fc60004fc1670 */
[----:B------:R1:W-:Y:S01]  /*78d0*/  @!P2 STG.E.U8 desc[UR16][R12.64+0x19], R15 ;  /* 0x0000190f0c00a986 */ /* 0x0003e2000c101110 */
[----:B------:R-:W-:-:S03]  /*78e0*/  ISETP.LT.OR P2, PT, R33, 0x22, !P0 ;  /* 0x000000222100780c */ /* 0x000fc60004741670 */
[----:B------:R-:W-:Y:S01]  /*78f0*/  @!P5 STG.E.U8 desc[UR16][R12.64+0x18], R103 ;  /* 0x000018670c00d986 */ /* 0x000fe2000c101110 */
[C---:B------:R-:W-:Y:S02]  /*7900*/  ISETP.LT.OR P5, PT, R33.reuse, 0x21, !P0 ;  /* 0x000000212100780c */ /* 0x040fe400047a1670 */
[----:B0-----:R-:W-:Y:S01]  /*7910*/  F2FP.SATFINITE.E4M3.F32.PACK_AB_MERGE_C R7, RZ, R96, RZ ;  /* 0x00000060ff07723e */ /* 0x001fe200048070ff */
[----:B------:R-:W-:Y:S01]  /*7920*/  @!P4 STG.E.U8 desc[UR16][R10.64+0x18], R101 ;  /* 0x000018650a00c986 */ /* 0x000fe2000c101110 */
        /* <DEDUP_REMOVED lines=25> */
[C---:B------:R-:W-:Y:S02]  /*7ac0*/  ISETP.LT.OR P2, PT, R33.reuse, 0x39, !P0 ;  /* 0x000000392100780c */ /* 0x040fe40004741670 */
[C---:B------:R-:W-:Y:S01]  /*7ad0*/  ISETP.LT.OR P0, PT, R33.reuse, 0x3a, !P0 ;  /* 0x0000003a2100780c */ /* 0x040fe20004701670 */
[----:B------:R1:W-:Y:S01]  /*7ae0*/  @!P5 STG.E.U8 desc[UR16][R12.64+0x30], R91 ;  /* 0x0000305b0c00d986 */ /* 0x0003e2000c101110 */
[C---:B------:R-:W-:Y:S02]  /*7af0*/  ISETP.LT.OR P5, PT, R33.reuse, 0x39, !P1 ;  /* 0x000000392100780c */ /* 0x040fe40004fa1670 */
[----:B------:R-:W-:Y:S01]  /*7b00*/  ISETP.LT.OR P1, PT, R33, 0x3a, !P1 ;  /* 0x0000003a2100780c */ /* 0x000fe20004f21670 */
[----:B------:R1:W-:Y:S01]  /*7b10*/  @!P4 STG.E.U8 desc[UR16][R10.64+0x30], R89 ;  /* 0x000030590a00c986 */ /* 0x0003e2000c101110 */
[----:B0-----:R-:W-:-:S05]  /*7b20*/  F2FP.SATFINITE.E4M3.F32.PACK_AB_MERGE_C R7, RZ, R22, RZ ;  /* 0x00000016ff07723e */ /* 0x001fca00048070ff */
[----:B------:R1:W-:Y:S04]  /*7b30*/  @!P6 STG.E.U8 desc[UR16][R10.64+0x31], R7 ;  /* 0x000031070a00e986 */ /* 0x0003e8000c101110 */
[----:B------:R1:W-:Y:S04]  /*7b40*/  @!P2 STG.E.U8 desc[UR16][R12.64+0x38], R19 ;  /* 0x000038130c00a986 */ /* 0x0003e8000c101110 */
[----:B------:R1:W-:Y:S04]  /*7b50*/  @!P0 STG.E.U8 desc[UR16][R12.64+0x39], R15 ;  /* 0x0000390f0c008986 */ /* 0x0003e8000c101110 */
[----:B------:R1:W-:Y:S04]  /*7b60*/  @!P5 STG.E.U8 desc[UR16][R10.64+0x38], R21 ;  /* 0x000038150a00d986 */ /* 0x0003e8000c101110 */
[----:B------:R1:W-:Y:S02]  /*7b70*/  @!P1 STG.E.U8 desc[UR16][R10.64+0x39], R17 ;  /* 0x000039110a009986 */ /* 0x0003e4000c101110 */
.L_x_168:
[----:B------:R-:W-:Y:S05]  /*7b80*/  BSYNC B0 ;  /* 0x0000000000007941 */ /* 0x000fea0003800000 */
.L_x_38:
[----:B------:R-:W-:Y:S01]  /*7b90*/  ULDC UR6, c[0x0][0xc] ;  /* 0x0000030000067ab9 */ /* 0x000fe20000000800 */
[----:B------:R-:W-:Y:S01]  /*7ba0*/  ULDC UR7, c[0x0][0x10] ;  /* 0x0000040000077ab9 */ /* 0x000fe20000000800 */
[----:B01---5:R-:W0:Y:S01]  /*7bb0*/  LDC R7, c[0x0][0x14] ;  /* 0x00000500ff077b82 */ /* 0x023e220000000800 */
[----:B------:R-:W-:Y:S01]  /*7bc0*/  UIMAD.WIDE.U32 UR6, UR6, UR7, URZ ;  /* 0x00000007060672a5 */ /* 0x000fe2000f8e003f */
[----:B------:R-:W-:Y:S01]  /*7bd0*/  PRMT R10, RZ, 0x7610, R10 ;  /* 0x00007610ff0a7816 */ /* 0x000fe2000000000a */
[----:B------:R-:W-:-:S04]  /*7be0*/  IMAD.MOV.U32 R11, RZ, RZ, -0x1 ;  /* 0xffffffffff0b7424 */ /* 0x000fc800078e00ff */
[----:B0-----:R-:W-:-:S04]  /*7bf0*/  IMAD.WIDE.U32 R2, R7, UR6, R2 ;  /* 0x0000000607027c25 */ /* 0x001fc8000f8e0002 */
[----:B------:R-:W-:Y:S01]  /*7c00*/  IMAD R7, R7, UR7, RZ ;  /* 0x0000000707077c24 */ /* 0x000fe2000f8e02ff */
[----:B------:R-:W-:Y:S02]  /*7c10*/  ULDC.64 UR6, c[0x0][0x650] ;  /* 0x0001940000067ab9 */ /* 0x000fe40000000a00 */
[----:B------:R-:W-:Y:S01]  /*7c20*/  ISETP.GE.U32.AND P0, PT, R2, UR6, PT ;  /* 0x0000000602007c0c */ /* 0x000fe2000bf06070 */
[----:B------:R-:W-:Y:S02]  /*7c30*/  IMAD.IADD R3, R3, 0x1, R7 ;  /* 0x0000000103037824 */ /* 0x000fe400078e0207 */
[----:B------:R-:W-:-:S03]  /*7c40*/  IMAD.MOV.U32 R7, RZ, RZ, -0x1 ;  /* 0xffffffffff077424 */ /* 0x000fc600078e00ff */
[----:B------:R-:W-:-:S13]  /*7c50*/  ISETP.GE.U32.AND.EX P0, PT, R3, UR7, PT, P0 ;  /* 0x0000000703007c0c */ /* 0x000fda000bf06100 */
[----:B------:R-:W-:Y:S05]  /*7c60*/  @P0 BRA `(.L_x_169) ;  /* 0x0000000400600947 */ /* 0x000fea0003800000 */
[----:B------:R-:W0:Y:S01]  /*7c70*/  S2R R22, SR_CTAID.X ;  /* 0x0000000000167919 */ /* 0x000e220000002500 */
[----:B------:R-:W1:Y:S01]  /*7c80*/  LDC.64 R16, c[0x0][0x628] ;  /* 0x00018a00ff107b82 */ /* 0x000e620000000a00 */
[----:B------:R-:W-:Y:S01]  /*7c90*/  ULDC UR6, c[0x0][0x150] ;  /* 0x0000540000067ab9 */ /* 0x000fe20000000800 */
[----:B--234-:R-:W-:Y:S01]  /*7ca0*/  IMAD.MOV.U32 R14, RZ, RZ, R2 ;  /* 0x000000ffff0e7224 */ /* 0x01cfe200078e0002 */
[----:B------:R-:W2:Y:S01]  /*7cb0*/  S2R R24, SR_CTAID.Y ;  /* 0x0000000000187919 */ /* 0x000ea20000002600 */
[----:B------:R-:W-:-:S04]  /*7cc0*/  IMAD.MOV.U32 R15, RZ, RZ, R3 ;  /* 0x000000ffff0f7224 */ /* 0x000fc800078e0003 */
[----:B------:R-:W3:Y:S08]  /*7cd0*/  LDC R25, c[0x0][0x144] ;  /* 0x00005100ff197b82 */ /* 0x000ef00000000800 */
[----:B------:R-:W4:Y:S08]  /*7ce0*/  LDC R18, c[0x0][0x630] ;  /* 0x00018c00ff127b82 */ /* 0x000f300000000800 */
[----:B------:R-:W2:Y:S01]  /*7cf0*/  LDC.64 R20, c[0x0][0x620] ;  /* 0x00018800ff147b82 */ /* 0x000ea20000000a00 */
[----:B-1----:R-:W-:-:S04]  /*7d00*/  ISETP.NE.U32.AND P0, PT, R16, RZ, PT ;  /* 0x000000ff1000720c */ /* 0x002fc80003f05070 */
[----:B------:R-:W-:Y:S02]  /*7d10*/  ISETP.NE.AND.EX P0, PT, R17, RZ, PT, P0 ;  /* 0x000000ff1100720c */ /* 0x000fe40003f05300 */
[----:B0-----:R-:W-:-:S05]  /*7d20*/  I2FP.F32.U32 R7, R22 ;  /* 0x0000001600077245 */ /* 0x001fca0000201000 */
[----:B------:R-:W-:-:S04]  /*7d30*/  FMUL R7, R7, UR6 ;  /* 0x0000000607077c20 */ /* 0x000fc80008400000 */
[----:B------:R0:W1:Y:S02]  /*7d40*/  F2I.U32.TRUNC.NTZ R23, R7 ;  /* 0x0000000700177305 */ /* 0x000064000020f000 */
[----:B---34-:R-:W-:Y:S05]  /*7d50*/  @!P0 BRA `(.L_x_170) ;  /* 0x0000000000288947 */ /* 0x018fea0003800000 */
[----:B0-----:R-:W0:Y:S02]  /*7d60*/  LDC R7, c[0x0][0x634] ;  /* 0x00018d00ff077b82 */ /* 0x001e240000000800 */
        /* <DEDUP_REMOVED lines=9> */
.L_x_170:
[-CC-:B------:R-:W-:Y:S01]  /*7e00*/  SHF.R.U64 R19, R14, R18.reuse, R15.reuse ;  /* 0x000000120e137219 */ /* 0x180fe2000000120f */
[----:B------:R-:W3:Y:S01]  /*7e10*/  LDC.64 R30, c[0x0][0x640] ;  /* 0x00019000ff1e7b82 */ /* 0x000ee20000000a00 */
[----:B0-----:R-:W-:Y:S01]  /*7e20*/  SHF.R.U32.HI R7, RZ, R18, R15 ;  /* 0x00000012ff077219 */ /* 0x001fe2000001160f */
[----:B-1----:R-:W-:Y:S01]  /*7e30*/  IMAD.MOV R23, RZ, RZ, -R23 ;  /* 0x000000ffff177224 */ /* 0x002fe200078e0a17 */
[----:B------:R-:W-:Y:S01]  /*7e40*/  IADD3 R13, P0, RZ, -R19, RZ ;  /* 0x80000013ff0d7210 */ /* 0x000fe20007f1e0ff */
[----:B------:R-:W-:Y:S02]  /*7e50*/  ULDC UR6, c[0x0][0x154] ;  /* 0x0000550000067ab9 */ /* 0x000fe40000000800 */
[----:B------:R-:W-:Y:S02]  /*7e60*/  IMAD R25, R25, R23, R22 ;  /* 0x0000001719197224 */ /* 0x000fe400078e0216 */
[----:B------:R-:W0:Y:S01]  /*7e70*/  LDC R14, c[0x0][0x618] ;  /* 0x00018600ff0e7b82 */ /* 0x000e220000000800 */
[----:B------:R-:W-:-:S02]  /*7e80*/  IMAD.X R7, RZ, RZ, ~R7, P0 ;  /* 0x000000ffff077224 */ /* 0x000fc400000e0e07 */
[----:B--2---:R-:W-:-:S04]  /*7e90*/  IMAD.WIDE.U32 R10, R13, R20, R2 ;  /* 0x000000140d0a7225 */ /* 0x004fc800078e0002 */
[----:B------:R-:W-:Y:S01]  /*7ea0*/  IMAD R12, R7, R20, RZ ;  /* 0x00000014070c7224 */ /* 0x000fe200078e02ff */
[----:B------:R-:W1:Y:S03]  /*7eb0*/  LDC R26, c[0x0][0x608] ;  /* 0x00018200ff1a7b82 */ /* 0x000e660000000800 */
[----:B------:R-:W-:Y:S02]  /*7ec0*/  IMAD R7, R13, R21, R12 ;  /* 0x000000150d077224 */ /* 0x000fe400078e020c */
[----:B------:R-:W-:Y:S02]  /*7ed0*/  IMAD.MOV.U32 R13, RZ, RZ, 0x1 ;  /* 0x00000001ff0d7424 */ /* 0x000fe400078e00ff */
[----:B------:R-:W-:Y:S01]  /*7ee0*/  IMAD.IADD R7, R11, 0x1, R7 ;  /* 0x000000010b077824 */ /* 0x000fe200078e0207 */
[----:B------:R-:W2:Y:S01]  /*7ef0*/  LDC R28, c[0x0][0x658] ;  /* 0x00019600ff1c7b82 */ /* 0x000ea20000000800 */
[----:B------:R-:W-:-:S02]  /*7f00*/  I2FP.F32.U32 R11, R24 ;  /* 0x00000018000b7245 */ /* 0x000fc40000201000 */
[----:B---3--:R-:W-:-:S03]  /*7f10*/  ISETP.NE.U32.AND P0, PT, R30, RZ, PT ;  /* 0x000000ff1e00720c */ /* 0x008fc60003f05070 */
[----:B------:R-:W-:Y:S01]  /*7f20*/  FMUL R12, R11, UR6 ;  /* 0x000000060b0c7c20 */ /* 0x000fe20008400000 */
[----:B------:R-:W-:Y:S01]  /*7f30*/  ISETP.NE.AND.EX P0, PT, R31, RZ, PT, P0 ;  /* 0x000000ff1f00720c */ /* 0x000fe20003f05300 */
[----:B------:R-:W3:Y:S01]  /*7f40*/  LDC R23, c[0x0][0x148] ;  /* 0x00005200ff177b82 */ /* 0x000ee20000000800 */
[-CC-:B0-----:R-:W-:Y:S01]  /*7f50*/  SHF.R.U64 R18, R10, R14.reuse, R7.reuse ;  /* 0x0000000e0a127219 */ /* 0x181fe20000001207 */
[----:B------:R0:W4:Y:S01]  /*7f60*/  F2I.U32.TRUNC.NTZ R20, R12 ;  /* 0x0000000c00147305 */ /* 0x000122000020f000 */
[----:B------:R-:W-:Y:S01]  /*7f70*/  SHF.R.U32.HI R7, RZ, R14, R7 ;  /* 0x0000000eff077219 */ /* 0x000fe20000011607 */
[----:B------:R-:W-:-:S04]  /*7f80*/  IMAD.MOV.U32 R11, RZ, RZ, -0x1 ;  /* 0xffffffffff0b7424 */ /* 0x000fc800078e00ff */
[----:B------:R-:W0:Y:S01]  /*7f90*/  LDC R22, c[0x0][0x600] ;  /* 0x00018000ff167b82 */ /* 0x000e220000000800 */
[-CC-:B-1----:R-:W-:Y:S02]  /*7fa0*/  SHF.R.U64 R16, R18, R26.reuse, R7.reuse ;  /* 0x0000001a12107219 */ /* 0x182fe40000001207 */
[----:B------:R-:W-:-:S05]  /*7fb0*/  SHF.R.U32.HI R7, RZ, R26, R7 ;  /* 0x0000001aff077219 */ /* 0x000fca0000011607 */
[----:B------:R-:W1:Y:S01]  /*7fc0*/  LDC R29, c[0x0][0x648] ;  /* 0x00019200ff1d7b82 */ /* 0x000e620000000800 */
[-C--:B--2---:R-:W-:Y:S02]  /*7fd0*/  SHF.L.U32 R10, R11, R28.reuse, RZ ;  /* 0x0000001c0b0a7219 */ /* 0x084fe400000006ff */
[-CC-:B------:R-:W-:Y:S02]  /*7fe0*/  SHF.R.U64 R21, R16, R28.reuse, R7.reuse ;  /* 0x0000001c10157219 */ /* 0x180fe40000001207 */
[----:B------:R-:W-:Y:S02]  /*7ff0*/  SHF.R.U32.HI R11, RZ, R28, R7 ;  /* 0x0000001cff0b7219 */ /* 0x000fe40000011607 */
[----:B------:R-:W-:Y:S01]  /*8000*/  LOP3.LUT R27, RZ, R10, RZ, 0x33, !PT ;  /* 0x0000000aff1b7212 */ /* 0x000fe200078e33ff */
[----:B------:R-:W2:Y:S01]  /*8010*/  LDC R33, c[0x0][0x638] ;  /* 0x00018e00ff217b82 */ /* 0x000ea20000000800 */
[----:B------:R-:W-:Y:S01]  /*8020*/  SHF.L.U32 R28, R13, R28, RZ ;  /* 0x0000001c0d1c7219 */ /* 0x000fe200000006ff */
[----:B------:R-:W-:-:S06]  /*8030*/  IMAD.MOV.U32 R10, RZ, RZ, R21 ;  /* 0x000000ffff0a7224 */ /* 0x000fcc00078e0015 */
[----:B------:R-:W0:Y:S01]  /*8040*/  LDC R34, c[0x0][0x610] ;  /* 0x00018400ff227b82 */ /* 0x000e220000000800 */
[----:B----4-:R-:W-:Y:S05]  /*8050*/  @!P0 BRA `(.L_x_171) ;  /* 0x0000000000288947 */ /* 0x010fea0003800000 */
[----:B------:R-:W4:Y:S02]  /*8060*/  LDC R10, c[0x0][0x64c] ;  /* 0x00019300ff0a7b82 */ /* 0x000f240000000800 */
[----:B----4-:R-:W-:-:S05]  /*8070*/  IADD3 R7, P0, R21, R10, RZ ;  /* 0x0000000a15077210 */ /* 0x010fca0007f1e0ff */
[----:B------:R-:W-:-:S04]  /*8080*/  IMAD.X R17, RZ, RZ, R11, P0 ;  /* 0x000000ffff117224 */ /* 0x000fc800000e060b */
[----:B------:R-:W-:-:S04]  /*8090*/  IMAD.WIDE.U32 R10, R17, R30, RZ ;  /* 0x0000001e110a7225 */ /* 0x000fc800078e00ff */
[----:B0-----:R-:W-:-:S04]  /*80a0*/  IMAD.WIDE.U32 R12, P0, R7, R31, R10 ;  /* 0x0000001f070c7225 */ /* 0x001fc8000780000a */
[----:B------:R-:W-:-:S04]  /*80b0*/  IMAD.WIDE.U32 R10, R7, R30, RZ ;  /* 0x0000001e070a7225 */ /* 0x000fc800078e00ff */
[----:B------:R-:W-:Y:S01]  /*80c0*/  IMAD.X R15, RZ, RZ, RZ, P0 ;  /* 0x000000ffff0f7224 */ /* 0x000fe200000e06ff */
[----:B------:R-:W-:Y:S01]  /*80d0*/  IADD3 RZ, P0, R11, R12, RZ ;  /* 0x0000000c0bff7210 */ /* 0x000fe20007f1e0ff */
[----:B------:R-:W-:-:S04]  /*80e0*/  IMAD.MOV.U32 R14, RZ, RZ, R13 ;  /* 0x000000ffff0e7224 */ /* 0x000fc800078e000d */
[----:B------:R-:W-:-:S08]  /*80f0*/  IMAD.WIDE.U32.X R10, R17, R31, R14, P0 ;  /* 0x0000001f110a7225 */ /* 0x000fd000000e040e */
.L_x_171:
[----:B-1----:R-:W-:Y:S01]  /*8100*/  SHF.R.U64 R7, R10, R29, R11 ;  /* 0x0000001d0a077219 */ /* 0x002fe2000000120b */
[----:B0-----:R-:W-:Y:S01]  /*8110*/  VIADD R11, R22, 0xffffffff ;  /* 0xffffffff160b7836 */ /* 0x001fe20000000000 */
[----:B------:R-:W-:Y:S01]  /*8120*/  LOP3.LUT R32, R16, R27, RZ, 0xc0, !PT ;  /* 0x0000001b10207212 */ /* 0x000fe200078ec0ff */
[----:B------:R-:W-:Y:S02]  /*8130*/  IMAD.MOV R20, RZ, RZ, -R20 ;  /* 0x000000ffff147224 */ /* 0x000fe400078e0a14 */
[----:B------:R-:W-:Y:S01]  /*8140*/  IMAD.MOV R10, RZ, RZ, -R7 ;  /* 0x000000ffff0a7224 */ /* 0x000fe200078e0a07 */
[----:B------:R-:W-:Y:S01]  /*8150*/  LOP3.LUT R18, R18, R11, RZ, 0xc0, !PT ;  /* 0x0000000b12127212 */ /* 0x000fe200078ec0ff */
[----:B------:R-:W-:Y:S02]  /*8160*/  IMAD R32, R28, R7, R32 ;  /* 0x000000071c207224 */ /* 0x000fe400078e0220 */
[----:B---3--:R-:W-:Y:S02]  /*8170*/  @P3 IMAD R25, R23, R20, R24 ;  /* 0x0000001417193224 */ /* 0x008fe400078e0218 */
[----:B--2---:R-:W-:-:S02]  /*8180*/  IMAD R7, R10, R33, R21 ;  /* 0x000000210a077224 */ /* 0x004fc400078e0215 */
[----:B------:R-:W-:Y:S02]  /*8190*/  IMAD R32, R32, R34, R25 ;  /* 0x0000002220207224 */ /* 0x000fe400078e0219 */
[----:B------:R-:W-:Y:S02]  /*81a0*/  IMAD R7, R7, R22, R18 ;  /* 0x0000001607077224 */ /* 0x000fe400078e0212 */
[----:B------:R-:W-:-:S03]  /*81b0*/  IMAD.MOV.U32 R10, RZ, RZ, 0x1 ;  /* 0x00000001ff0a7424 */ /* 0x000fc600078e00ff */
[----:B------:R-:W-:Y:S02]  /*81c0*/  SEL R11, R7, R32, !P3 ;  /* 0x00000020070b7207 */ /* 0x000fe40005800000 */
[----:B------:R-:W-:Y:S01]  /*81d0*/  SEL R32, R32, R7, !P3 ;  /* 0x0000000720207207 */ /* 0x000fe20005800000 */
[----:B------:R-:W-:-:S07]  /*81e0*/  IMAD.MOV.U32 R7, RZ, RZ, R19 ;  /* 0x000000ffff077224 */ /* 0x000fce00078e0013 */
.L_x_169:
[----:B------:R-:W-:Y:S01]  /*81f0*/  LOP3.LUT P0, RZ, R10, 0xff, RZ, 0xc0, !PT ;  /* 0x000000ff0aff7812 */ /* 0x000fe2000780c0ff */
[----:B------:R-:W-:-:S12]  /*8200*/  IMAD.MOV.U32 R10, RZ, RZ, R32 ;  /* 0x000000ffff0a7224 */ /* 0x000fd800078e0020 */
[----:B------:R-:W-:Y:S05]  /*8210*/  @P0 BRA `(.L_x_172) ;  /* 0xffffff9000380947 */ /* 0x000fea000383ffff */
[----:B------:R-:W-:Y:S05]  /*8220*/  EXIT ;  /* 0x000000000000794d */ /* 0x000fea0003800000 */
.L_x_8:
        /* <DEDUP_REMOVED lines=26> */
.L_x_174:
[----:B------:R-:W0:Y:S01]  /*83d0*/  LDC.64 R28, c[0x0][0x640] ;  /* 0x00019000ff1c7b82 */ /* 0x000e220000000a00 */
[-CC-:B------:R-:W-:Y:S01]  /*83e0*/  SHF.R.U64 R21, R16, R6.reuse, R17.reuse ;  /* 0x0000000610157219 */ /* 0x180fe20000001211 */
[----:B------:R-:W-:Y:S01]  /*83f0*/  IMAD.MOV.U32 R31, RZ, RZ, 0x1 ;  /* 0x00000001ff1f7424 */ /* 0x000fe200078e00ff */
[----:B------:R-:W-:Y:S02]  /*8400*/  SHF.R.U32.HI R5, RZ, R6, R17 ;  /* 0x00000006ff057219 */ /* 0x000fe40000011611 */
        /* <DEDUP_REMOVED lines=9> */
[----:B0-----:R-:W-:Y:S01]  /*84a0*/  ISETP.NE.U32.AND P0, PT, R28, RZ, PT ;  /* 0x000000ff1c00720c */ /* 0x001fe20003f05070 */
[----:B------:R-:W-:-:S03]  /*84b0*/  IMAD.MOV.U32 R11, RZ, RZ, -0x1 ;  /* 0xffffffffff0b7424 */ /* 0x000fc600078e00ff */
[----:B------:R-:W-:Y:S02]  /*84c0*/  ISETP.NE.AND.EX P0, PT, R29, RZ, PT, P0 ;  /* 0x000000ff1d00720c */ /* 0x000fe40003f05300 */
[----:B------:R-:W0:Y:S01]  /*84d0*/  LDC R24, c[0x0][0x600] ;  /* 0x00018000ff187b82 */ /* 0x000e220000000800 */
[-CC-:B-1----:R-:W-:Y:S02]  /*84e0*/  SHF.R.U64 R18, R10, R14.reuse, R5.reuse ;  /* 0x0000000e0a127219 */ /* 0x182fe40000001205 */
[----:B------:R-:W-:-:S05]  /*84f0*/  SHF.R.U32.HI R5, RZ, R14, R5 ;  /* 0x0000000eff057219 */ /* 0x000fca0000011605 */
        /* <DEDUP_REMOVED lines=21> */
.L_x_175:
[----:B-1----:R-:W-:Y:S01]  /*8650*/  SHF.R.U64 R6, R10, R25, R11 ;  /* 0x000000190a067219 */ /* 0x002fe2000000120b */
[----:B0-----:R-:W-:Y:S01]  /*8660*/  VIADD R11, R24, 0xffffffff ;  /* 0xffffffff180b7836 */ /* 0x001fe20000000000 */
[----:B------:R-:W-:Y:S01]  /*8670*/  SHF.L.U32 R9, R31, R26, RZ ;  /* 0x0000001a1f097219 */ /* 0x000fe200000006ff */
[----:B------:R-:W-:Y:S01]  /*8680*/  @P3 IMAD R12, R13, R20, R8 ;  /* 0x000000140d0c3224 */ /* 0x000fe200078e0208 */
[----:B------:R-:W-:Y:S01]  /*8690*/  LOP3.LUT R5, R22, R33, RZ, 0xc0, !PT ;  /* 0x0000002116057212 */ /* 0x000fe200078ec0ff */
[----:B------:R-:W-:Y:S01]  /*86a0*/  IMAD.MOV R10, RZ, RZ, -R6 ;  /* 0x000000ffff0a7224 */ /* 0x000fe200078e0a06 */
[----:B------:R-:W-:Y:S01]  /*86b0*/  LOP3.LUT R18, R18, R11, RZ, 0xc0, !PT ;  /* 0x0000000b12127212 */ /* 0x000fe200078ec0ff */
[----:B------:R-:W-:Y:S02]  /*86c0*/  IMAD.MOV.U32 R8, RZ, RZ, 0x1 ;  /* 0x00000001ff087424 */ /* 0x000fe400078e00ff */
[----:B------:R-:W-:Y:S02]  /*86d0*/  IMAD R9, R9, R6, R5 ;  /* 0x0000000609097224 */ /* 0x000fe400078e0205 */
[----:B--2---:R-:W-:-:S02]  /*86e0*/  IMAD R5, R10, R27, R23 ;  /* 0x0000001b0a057224 */ /* 0x004fc400078e0217 */
[----:B---3--:R-:W-:Y:S02]  /*86f0*/  IMAD R6, R9, R30, R12 ;  /* 0x0000001e09067224 */ /* 0x008fe400078e020c */
[----:B------:R-:W-:Y:S01]  /*8700*/  IMAD R9, R5, R24, R18 ;  /* 0x0000001805097224 */ /* 0x000fe200078e0212 */
[----:B------:R-:W-:Y:S01]  /*8710*/  PRMT R5, R8, 0x7610, R5 ;  /* 0x0000761008057816 */ /* 0x000fe20000000005 */
[----:B------:R-:W-:-:S03]  /*8720*/  IMAD.MOV.U32 R16, RZ, RZ, R21 ;  /* 0x000000ffff107224 */ /* 0x000fc600078e0015 */
[----:B------:R-:W-:Y:S02]  /*8730*/  SEL R17, R9, R6, !P3 ;  /* 0x0000000609117207 */ /* 0x000fe40005800000 */
[----:B------:R-:W-:-:S07]  /*8740*/  SEL R6, R6, R9, !P3 ;  /* 0x0000000906067207 */ /* 0x000fce0005800000 */
.L_x_173:
[----:B------:R-:W-:-:S08]  /*8750*/  NOP ;  /* 0x0000000000007918 */ /* 0x000fd00000000000 */
[----:B------:R-:W0:-:S00]  /*8760*/  USETMAXREG.DEALLOC.CTAPOOL 0x28 ;  /* 0x00000028000079c8 */ /* 0x000e0000080e0500 */
[----:B0-----:R-:W-:-:S13]  /*8770*/  ISETP.NE.AND P0, PT, R7, RZ, PT ;  /* 0x000000ff0700720c */ /* 0x001fda0003f05270 */
[----:B------:R-:W-:Y:S05]  /*8780*/  @P0 EXIT ;  /* 0x000000000000094d */ /* 0x000fea0003800000 */
[----:B------:R-:W-:Y:S01]  /*8790*/  LOP3.LUT P0, RZ, R5, 0xff, RZ, 0xc0, !PT ;  /* 0x000000ff05ff7812 */ /* 0x000fe2000780c0ff */
[----:B------:R-:W-:Y:S02]  /*87a0*/  IMAD.MOV.U32 R11, RZ, RZ, 0x1 ;  /* 0x00000001ff0b7424 */ /* 0x000fe400078e00ff */
[----:B------:R-:W-:-:S10]  /*87b0*/  IMAD.MOV.U32 R15, RZ, RZ, RZ ;  /* 0x000000ffff0f7224 */ /* 0x000fd400078e00ff */
[----:B------:R-:W-:Y:S05]  /*87c0*/  @!P0 BRA `(.L_x_176) ;  /* 0x0000000c00888947 */ /* 0x000fea0003800000 */
[----:B------:R-:W0:Y:S01]  /*87d0*/  LDC R5, c[0x0][0x28c] ;  /* 0x0000a300ff057b82 */ /* 0x000e220000000800 */
[----:B------:R-:W-:Y:S01]  /*87e0*/  ULDC UR5, c[0x0][0x658] ;  /* 0x0001960000057ab9 */ /* 0x000fe20000000800 */
[----:B------:R-:W-:Y:S01]  /*87f0*/  UMOV UR11, 0xffffffff ;  /* 0xffffffff000b7882 */ /* 0x000fe20000000000 */
[----:B------:R-:W-:Y:S01]  /*8800*/  UMOV UR17, 0x1 ;  /* 0x0000000100117882 */ /* 0x000fe20000000000 */
[----:B------:R-:W-:Y:S01]  /*8810*/  USHF.L.U32 UR11, UR11, UR5, URZ ;  /* 0x000000050b0b7299 */ /* 0x000fe2000800063f */
[----:B------:R-:W-:Y:S01]  /*8820*/  BSSY B0, `(.L_x_176) ;  /* 0x00000dc000007945 */ /* 0x000fe20003800000 */
[----:B------:R-:W-:Y:S01]  /*8830*/  ULDC UR9, c[0x0][0xc] ;  /* 0x0000030000097ab9 */ /* 0x000fe20000000800 */
[----:B------:R-:W-:Y:S01]  /*8840*/  ULDC UR16, c[0x0][0x10] ;  /* 0x0000040000107ab9 */ /* 0x000fe20000000800 */
[----:B------:R-:W1:Y:S01]  /*8850*/  S2UR UR8, SR_CgaCtaId ;  /* 0x00000000000879c3 */ /* 0x000e620000008800 */
[----:B------:R-:W-:Y:S01]  /*8860*/  ULOP3.LUT UR13, URZ, UR11, URZ, 0x33, !UPT ;  /* 0x0000000b3f0d7292 */ /* 0x000fe2000f8e333f */
[----:B------:R-:W-:Y:S01]  /*8870*/  IMAD.MOV.U32 R13, RZ, RZ, 0x1 ;  /* 0x00000001ff0d7424 */ /* 0x000fe200078e00ff */
[----:B------:R-:W-:Y:S01]  /*8880*/  LOP3.LUT R14, R4, 0x2, RZ, 0xfc, !PT ;  /* 0x00000002040e7812 */ /* 0x000fe200078efcff */
[----:B------:R-:W-:Y:S01]  /*8890*/  IMAD.MOV.U32 R11, RZ, RZ, 0x1 ;  /* 0x00000001ff0b7424 */ /* 0x000fe200078e00ff */
[----:B------:R-:W-:Y:S01]  /*88a0*/  ULDC UR4, c[0x0][0x600] ;  /* 0x0001800000047ab9 */ /* 0x000fe20000000800 */
[----:B------:R-:W-:Y:S01]  /*88b0*/  IMAD.MOV.U32 R15, RZ, RZ, RZ ;  /* 0x000000ffff0f7224 */ /* 0x000fe200078e00ff */
[----:B------:R-:W-:Y:S01]  /*88c0*/  UMOV UR20, 0x1111 ;  /* 0x0000111100147882 */ /* 0x000fe20000000000 */
[----:B------:R-:W-:-:S02]  /*88d0*/  UIADD3 UR4, UR4, -0x1, URZ ;  /* 0xffffffff04047890 */ /* 0x000fc4000fffe03f */
[----:B------:R-:W-:Y:S01]  /*88e0*/  USHF.L.U32 UR5, UR17, UR5, URZ ;  /* 0x0000000511057299 */ /* 0x000fe2000800063f */
[----:B------:R-:W-:Y:S01]  /*88f0*/  ULDC.64 UR28, c[0x0][0x198] ;  /* 0x00006600001c7ab9 */ /* 0x000fe20000000a00 */
[----:B0-----:R-:W-:-:S05]  /*8900*/  VIADD R5, R5, 0x3f ;  /* 0x0000003f05057836 */ /* 0x001fca0000000000 */
[----:B------:R-:W-:Y:S01]  /*8910*/  SHF.R.S32.HI R8, RZ, 0x1f, R5 ;  /* 0x0000001fff087819 */ /* 0x000fe20000011405 */
[----:B-1----:R-:W-:-:S03]  /*8920*/  USHF.R.U32.HI UR27, URZ, 0x2, UR8 ;  /* 0x000000023f1b7899 */ /* 0x002fc60008011608 */
[----:B------:R-:W-:Y:S01]  /*8930*/  LEA.HI R8, R8, R5, RZ, 0x6 ;  /* 0x0000000508087211 */ /* 0x000fe200078f30ff */
[----:B------:R-:W-:Y:S02]  /*8940*/  ULOP3.LUT UR10, UR8, 0x3, URZ, 0xc0, !UPT ;  /* 0x00000003080a7892 */ /* 0x000fe4000f8ec03f */
[----:B------:R-:W-:Y:S01]  /*8950*/  USHF.L.U32 UR6, UR8, 0x4, URZ ;  /* 0x0000000408067899 */ /* 0x000fe2000800063f */
[----:B------:R-:W-:Y:S01]  /*8960*/  SHF.R.S32.HI R10, RZ, 0x6, R8 ;  /* 0x00000006ff0a7819 */ /* 0x000fe20000011408 */
[----:B------:R-:W-:Y:S02]  /*8970*/  USHF.L.U32 UR7, UR8, 0xa, URZ ;  /* 0x0000000a08077899 */ /* 0x000fe4000800063f */
[----:B------:R-:W-:Y:S02]  /*8980*/  ULOP3.LUT UR8, UR8, 0xfffffffc, URZ, 0xc0, !UPT ;  /* 0xfffffffc08087892 */ /* 0x000fe4000f8ec03f */
[----:B------:R-:W-:Y:S01]  /*8990*/  UISETP.GT.U32.AND UP0, UPT, UR10, 0xffff, UPT ;  /* 0x0000ffff0a00788c */ /* 0x000fe2000bf04070 */
[----:B------:R-:W-:Y:S01]  /*89a0*/  VIADD R5, R10, 0x1 ;  /* 0x000000010a057836 */ /* 0x000fe20000000000 */
[----:B------:R-:W-:-:S02]  /*89b0*/  ULOP3.LUT UR12, UR8, 0x1, URZ, 0xfc, !UPT ;  /* 0x00000001080c7892 */ /* 0x000fc4000f8efc3f */
[----:B------:R-:W-:Y:S02]  /*89c0*/  ULOP3.LUT UR14, UR8, 0x2, URZ, 0xfc, !UPT ;  /* 0x00000002080e7892 */ /* 0x000fe4000f8efc3f */
[----:B------:R-:W-:Y:S02]  /*89d0*/  USHF.L.U32 UR11, UR17, UR8, URZ ;  /* 0x00000008110b7299 */ /* 0x000fe4000800063f */
[----:B------:R-:W-:Y:S02]  /*89e0*/  ULOP3.LUT UR15, UR8, 0x3, URZ, 0xfc, !UPT ;  /* 0x00000003080f7892 */ /* 0x000fe4000f8efc3f */
[----:B------:R-:W-:Y:S02]  /*89f0*/  UIMAD.WIDE.U32 UR8, UR9, UR16, URZ ;  /* 0x00000010090872a5 */ /* 0x000fe4000f8e003f */
[----:B------:R-:W-:Y:S02]  /*8a00*/  USHF.L.U32 UR12, UR17, UR12, URZ ;  /* 0x0000000c110c7299 */ /* 0x000fe4000800063f */
[----:B------:R-:W-:-:S02]  /*8a10*/  USHF.L.U32 UR14, UR17, UR14, URZ ;  /* 0x0000000e110e7299 */ /* 0x000fc4000800063f */
[----:B------:R-:W-:Y:S01]  /*8a20*/  USEL UR10, UR10, 0xffff, !UP0 ;  /* 0x0000ffff0a0a7887 */ /* 0x000fe2000c000000 */
[----:B------:R-:W-:Y:S01]  /*8a30*/  ULDC UR16, c[0x0][0x14] ;  /* 0x0000050000107ab9 */ /* 0x000fe20000000800 */
[----:B------:R-:W-:Y:S02]  /*8a40*/  USHF.L.U32 UR15, UR17, UR15, URZ ;  /* 0x0000000f110f7299 */ /* 0x000fe4000800063f */
[----:B------:R-:W-:Y:S02]  /*8a50*/  UIMAD.WIDE.U32 UR22, UR8, UR16, URZ ;  /* 0x00000010081672a5 */ /* 0x000fe4000f8e003f */
[----:B------:R-:W-:Y:S02]  /*8a60*/  UIMAD UR8, UR9, UR16, URZ ;  /* 0x00000010090872a4 */ /* 0x000fe4000f8e023f */
[----:B------:R-:W-:Y:S02]  /*8a70*/  ULOP3.LUT UR11, UR14, UR11, UR12, 0xfe, !UPT ;  /* 0x0000000b0e0b7292 */ /* 0x000fe4000f8efe0c */
[----:B------:R-:W-:-:S02]  /*8a80*/  ULOP3.LUT UR10, UR10, 0xffff, URZ, 0xc0, !UPT ;  /* 0x0000ffff0a0a7892 */ /* 0x000fc4000f8ec03f */
[----:B------:R-:W-:Y:S02]  /*8a90*/  ULOP3.LUT UR6, UR6, 0x30, URZ, 0xc0, !UPT ;  /* 0x0000003006067892 */ /* 0x000fe4000f8ec03f */
[----:B------:R-:W-:Y:S02]  /*8aa0*/  ULOP3.LUT UR7, UR7, 0xc00, URZ, 0xc0, !UPT ;  /* 0x00000c0007077892 */ /* 0x000fe4000f8ec03f */
[----:B------:R-:W-:Y:S02]  /*8ab0*/  UIADD3 UR14, UR23, UR8, URZ ;  /* 0x00000008170e7290 */ /* 0x000fe4000fffe03f */
[----:B------:R-:W-:Y:S02]  /*8ac0*/  ULOP3.LUT UR15, UR11, UR15, URZ, 0xfc, !UPT ;  /* 0x0000000f0b0f7292 */ /* 0x000fe4000f8efc3f */
[----:B------:R-:W-:-:S12]  /*8ad0*/  USHF.L.U32 UR20, UR20, UR10, URZ ;  /* 0x0000000a14147299 */ /* 0x000fd8000800063f */
.L_x_187:
[----:B------:R-:W-:-:S03]  /*8ae0*/  UMOV UR8, 0xffffffff ;  /* 0xffffffff00087882 */ /* 0x000fc60000000000 */
[----:B------:R-:W-:Y:S05]  /*8af0*/  BRA.DIV UR8, `(.L_x_177) ;  /* 0x0000001208a87947 */ /* 0x000fea000b800000 */
[----:B------:R-:W-:-:S13]  /*8b00*/  ELECT P0, URZ, PT ;  /* 0x00000000003f782f */ /* 0x000fda0003800000 */
.L_x_205:
[----:B------:R-:W0:Y:S01]  /*8b10*/  LDC R7, c[0x0][0x28c] ;  /* 0x0000a300ff077b82 */ /* 0x000e220000000800 */
[----:B------:R-:W-:Y:S01]  /*8b20*/  BSSY B1, `(.L_x_178) ;  /* 0x000003b000017945 */ /* 0x000fe20003800000 */
[----:B0-----:R-:W-:-:S13]  /*8b30*/  ISETP.LT.OR P0, PT, R7, 0x1, !P0 ;  /* 0x000000010700780c */ /* 0x001fda0004701670 */
[----:B------:R-:W-:Y:S05]  /*8b40*/  @P0 BRA `(.L_x_179) ;  /* 0x0000000000e00947 */ /* 0x000fea0003800000 */
[----:B------:R-:W-:Y:S01]  /*8b50*/  LEA R9, R6, UR27, 0x2 ;  /* 0x0000001b06097c11 */ /* 0x000fe2000f8e10ff */
[----:B------:R-:W-:Y:S01]  /*8b60*/  IMAD.MOV.U32 R21, RZ, RZ, RZ ;  /* 0x000000ffff157224 */ /* 0x000fe200078e00ff */
[----:B------:R-:W-:Y:S01]  /*8b70*/  LEA R17, R17, UR6, 0x6 ;  /* 0x0000000611117c11 */ /* 0x000fe2000f8e30ff */
[----:B------:R-:W-:Y:S02]  /*8b80*/  IMAD.MOV.U32 R6, RZ, RZ, R5 ;  /* 0x000000ffff067224 */ /* 0x000fe400078e0005 */
[----:B------:R-:W-:Y:S02]  /*8b90*/  IMAD.MOV.U32 R7, RZ, RZ, R11 ;  /* 0x000000ffff077224 */ /* 0x000fe400078e000b */
[----:B------:R-:W-:Y:S02]  /*8ba0*/  IMAD.MOV.U32 R8, RZ, RZ, R15 ;  /* 0x000000ffff087224 */ /* 0x000fe400078e000f */
[----:B------:R-:W-:-:S07]  /*8bb0*/  IMAD.SHL.U32 R18, R9, 0x40, RZ ;  /* 0x0000004009127824 */ /* 0x000fce00078e00ff */
.L_x_182:
[----:B------:R-:W0:Y:S01]  /*8bc0*/  S2R R12, SR_CgaCtaId ;  /* 0x00000000000c7919 */ /* 0x000e220000008800 */
[----:B------:R-:W-:Y:S02]  /*8bd0*/  MOV R9, 0x400 ;  /* 0x0000040000097802 */ /* 0x000fe40000000f00 */
[----:B------:R-:W-:Y:S02]  /*8be0*/  LOP3.LUT P1, RZ, R0, 0x7f, RZ, 0xc0, !PT ;  /* 0x0000007f00ff7812 */ /* 0x000fe4000782c0ff */
[----:B0-----:R-:W-:Y:S02]  /*8bf0*/  LEA R19, R12, R9, 0x18 ;  /* 0x000000090c137211 */ /* 0x001fe400078ec0ff */
[----:B------:R-:W-:-:S09]  /*8c00*/  SHF.L.U32 R9, R7, 0x1f, RZ ;  /* 0x0000001f07097819 */ /* 0x000fd200000006ff */
[----:B------:R-:W0:Y:S01]  /*8c10*/  @!P1 LDC R12, c[0x0][0x500] ;  /* 0x00014000ff0c9b82 */ /* 0x000e220000000800 */
[----:B------:R-:W-:-:S04]  /*8c20*/  IMAD R20, R8, 0x8, R19 ;  /* 0x0000000808147824 */ /* 0x000fc800078e0213 */
[----:B------:R-:W1:Y:S02]  /*8c30*/  SYNCS.PHASECHK.TRANS64.TRYWAIT P0, [R20+URZ+0x58], R9 ;  /* 0x00005809140075a7 */ /* 0x000e64000800017f */
[----:B-1----:R-:W-:Y:S05]  /*8c40*/  @!P0 BRA `(.L_x_180) ;  /* 0x0000001000748947 */ /* 0x002fea0003800000 */
.L_x_206:
[----:B-1----:R-:W-:Y:S01]  /*8c50*/  PRMT R9, R14, 0x9910, RZ ;  /* 0x000099100e097816 */ /* 0x002fe200000000ff */
[----:B0-----:R0:W-:Y:S03]  /*8c60*/  @!P1 SYNCS.ARRIVE.TRANS64 RZ, [R20+URZ], R12 ;  /* 0x0000000c14ff99a7 */ /* 0x0011e6000800003f */
[----:B------:R-:W-:-:S13]  /*8c70*/  ISETP.NE.AND P0, PT, R9, 0x2, PT ;  /* 0x000000020900780c */ /* 0x000fda0003f05270 */
[----:B0-----:R-:W-:Y:S05]  /*8c80*/  @P0 BRA `(.L_x_181) ;  /* 0x0000000000040947 */ /* 0x001fea0003800000 */
[----:B------:R-:W-:Y:S01]  /*8c90*/  BPT.TRAP 0x1 ;  /* 0x000000040000795c */ /* 0x000fe20000300000 */
.L_x_181:
[----:B------:R-:W-:Y:S01]  /*8ca0*/  LEA R9, R8, UR27, 0x2 ;  /* 0x0000001b08097c11 */ /* 0x000fe2000f8e10ff */
[----:B------:R-:W-:Y:S01]  /*8cb0*/  VIADD R6, R6, 0xffffffff ;  /* 0xffffffff06067836 */ /* 0x000fe20000000000 */
[----:B------:R-:W-:Y:S01]  /*8cc0*/  R2UR UR11, R8 ;  /* 0x00000000080b72ca */ /* 0x000fe200000e0000 */
[----:B------:R-:W-:Y:S01]  /*8cd0*/  UIADD3 UR16, UP0, UR28, 0xf0, URZ ;  /* 0x000000f01c107890 */ /* 0x000fe2000ff1e03f */
[----:B------:R-:W-:Y:S01]  /*8ce0*/  R2UR UR24, R19 ;  /* 0x00000000131872ca */ /* 0x000fe200000e0000 */
[----:B------:R-:W-:Y:S01]  /*8cf0*/  IMAD.U32 R9, R9, 0x1000, R19 ;  /* 0x0000100009097824 */ /* 0x000fe200078e0013 */
[----:B------:R-:W-:Y:S01]  /*8d00*/  R2UR UR25, R18 ;  /* 0x00000000121972ca */ /* 0x000fe200000e0000 */
[----:B------:R-:W-:Y:S01]  /*8d10*/  UIADD3 UR32, UP1, UR28, 0x1f0, URZ ;  /* 0x000001f01c207890 */ /* 0x000fe2000ff3e03f */
[----:B------:R-:W-:Y:S01]  /*8d20*/  R2UR UR9, R20 ;  /* 0x00000000140972ca */ /* 0x000fe200000e0000 */
[----:B------:R-:W-:Y:S01]  /*8d30*/  UIADD3.X UR17, URZ, UR29, URZ, UP0, !UPT ;  /* 0x0000001d3f117290 */ /* 0x000fe200087fe43f */
[----:B------:R-:W-:Y:S01]  /*8d40*/  R2UR UR8, R9 ;  /* 0x00000000090872ca */ /* 0x000fe200000e0000 */
[----:B------:R-:W-:Y:S01]  /*8d50*/  UPRMT UR21, URZ, 0x5410, UR20 ;  /* 0x000054103f157896 */ /* 0x000fe20008000014 */
[----:B------:R-:W-:Y:S01]  /*8d60*/  R2UR UR10, R21 ;  /* 0x00000000150a72ca */ /* 0x000fe200000e0000 */
[----:B------:R-:W-:Y:S01]  /*8d70*/  VIADD R8, R8, 0x1 ;  /* 0x0000000108087836 */ /* 0x000fe20000000000 */
[----:B------:R-:W-:Y:S01]  /*8d80*/  R2UR UR12, R16 ;  /* 0x00000000100c72ca */ /* 0x000fe200000e0000 */
[----:B------:R-:W-:Y:S01]  /*8d90*/  ULEA UR11, UR11, UR7, 0xc ;  /* 0x000000070b0b7291 */ /* 0x000fe2000f8e603f */
[----:B------:R-:W-:Y:S01]  /*8da0*/  R2UR UR26, R17 ;  /* 0x00000000111a72ca */ /* 0x000fe200000e0000 */
[----:B------:R-:W-:Y:S01]  /*8db0*/  UPRMT UR30, URZ, 0x5410, UR15 ;  /* 0x000054103f1e7896 */ /* 0x000fe2000800000f */
[----:B------:R-:W-:Y:S01]  /*8dc0*/  ISETP.GT.AND P1, PT, R6, 0x1, PT ;  /* 0x000000010600780c */ /* 0x000fe20003f24270 */
[----:B------:R-:W-:Y:S01]  /*8dd0*/  UIADD3 UR24, UR24, 0x2c180, UR11 ;  /* 0x0002c18018187890 */ /* 0x000fe2000fffe00b */
[----:B------:R-:W-:Y:S01]  /*8de0*/  ISETP.NE.AND P0, PT, R8, 0xb, PT ;  /* 0x0000000b0800780c */ /* 0x000fe20003f05270 */
[----:B------:R-:W-:Y:S01]  /*8df0*/  UIADD3.X UR33, URZ, UR29, URZ, UP1, !UPT ;  /* 0x0000001d3f217290 */ /* 0x000fe20008ffe43f */
[----:B------:R-:W-:Y:S01]  /*8e00*/  VIADD R21, R21, 0x40 ;  /* 0x0000004015157836 */ /* 0x000fe20000000000 */
[----:B------:R-:W-:Y:S01]  /*8e10*/  UIADD3 UR8, UR8, 0x180, URZ ;  /* 0x0000018008087890 */ /* 0x000fe2000fffe03f */
[----:B------:R-:W-:Y:S01]  /*8e20*/  SEL R12, RZ, 0x1, P0 ;  /* 0x00000001ff0c7807 */ /* 0x000fe20000000000 */
[----:B------:R-:W-:Y:S01]  /*8e30*/  UMOV UR18, 0x0 ;  /* 0x0000000000127882 */ /* 0x000fe20000000000 */
[----:B------:R-:W-:Y:S01]  /*8e40*/  UMOV UR19, 0x10000000 ;  /* 0x1000000000137882 */ /* 0x000fe20000000000 */
[----:B------:R-:W-:Y:S01]  /*8e50*/  UMOV UR11, UR25 ;  /* 0x00000019000b7c82 */ /* 0x000fe20008000000 */
[----:B------:R-:W-:-:S02]  /*8e60*/  LOP3.LUT R7, R7, R12, RZ, 0x3c, !PT ;  /* 0x0000000c07077212 */ /* 0x000fc400078e3cff */
[----:B------:R-:W-:Y:S02]  /*8e70*/  SEL R8, R8, RZ, P0 ;  /* 0x000000ff08087207 */ /* 0x000fe40000000000 */
[----:B------:R0:W-:Y:S02]  /*8e80*/  UTMALDG.3D.MULTICAST [UR8], [UR16], UR21, desc[UR18] ;  /* 0x00001208100073b4 */ /* 0x0001e40008011815 */
[----:B0-----:R-:W-:Y:S01]  /*8e90*/  UMOV UR8, UR24 ;  /* 0x0000001800087c82 */ /* 0x001fe20008000000 */
[----:B------:R-:W-:Y:S02]  /*8ea0*/  UMOV UR11, UR26 ;  /* 0x0000001a000b7c82 */ /* 0x000fe40008000000 */
[----:B------:R0:W-:Y:S02]  /*8eb0*/  UTMALDG.3D.MULTICAST [UR8], [UR32], UR30, desc[UR18] ;  /* 0x00001208200073b4 */ /* 0x0001e4000801181e */
[----:B0-----:R-:W-:Y:S05]  /*8ec0*/  @P1 BRA `(.L_x_182) ;  /* 0xfffffffc003c1947 */ /* 0x001fea000383ffff */
.L_x_179:
[----:B------:R-:W-:Y:S05]  /*8ed0*/  BSYNC B1 ;  /* 0x0000000000017941 */ /* 0x000fea0003800000 */
.L_x_178:
[----:B------:R-:W-:Y:S01]  /*8ee0*/  LOP3.LUT P1, RZ, R13, 0xff, RZ, 0xc0, !PT ;  /* 0x000000ff0dff7812 */ /* 0x000fe2000782c0ff */
[C---:B------:R-:W-:Y:S01]  /*8ef0*/  IMAD.IADD R15, R10.reuse, 0x1, R15 ;  /* 0x000000010a0f7824 */ /* 0x040fe200078e020f */
[----:B------:R-:W-:Y:S01]  /*8f00*/  ULDC.64 UR8, c[0x0][0x650] ;  /* 0x0001940000087ab9 */ /* 0x000fe20000000a00 */
[C---:B------:R-:W-:Y:S01]  /*8f10*/  ISETP.GE.U32.AND P2, PT, R10.reuse, 0xb, PT ;  /* 0x0000000b0a00780c */ /* 0x040fe20003f46070 */
[----:B------:R-:W-:Y:S01]  /*8f20*/  BSSY B1, `(.L_x_183) ;  /* 0x0000069000017945 */ /* 0x000fe20003800000 */
[----:B------:R-:W-:Y:S01]  /*8f30*/  IMAD.MOV.U32 R17, RZ, RZ, -0x1 ;  /* 0xffffffffff117424 */ /* 0x000fe200078e00ff */
[----:B------:R-:W-:Y:S01]  /*8f40*/  ISETP.GT.U32.AND P0, PT, R15, 0xa, PT ;  /* 0x0000000a0f00780c */ /* 0x000fe20003f04070 */
[----:B------:R-:W-:Y:S01]  /*8f50*/  IMAD.MOV.U32 R16, RZ, RZ, -0x1 ;  /* 0xffffffffff107424 */ /* 0x000fe200078e00ff */
[----:B------:R-:W-:Y:S02]  /*8f60*/  PRMT R13, RZ, 0x7610, R13 ;  /* 0x00007610ff0d7816 */ /* 0x000fe4000000000d */
[----:B------:R-:W-:-:S03]  /*8f70*/  ISETP.LT.U32.AND P0, PT, R10, 0xb, P0 ;  /* 0x0000000b0a00780c */ /* 0x000fc60000701070 */
[----:B------:R-:W0:Y:S01]  /*8f80*/  @P1 S2R R7, SR_CgaCtaId ;  /* 0x0000000000071919 */ /* 0x000e220000008800 */
[----:B------:R-:W-:-:S04]  /*8f90*/  @P1 MOV R6, 0x400 ;  /* 0x0000040000061802 */ /* 0x000fc80000000f00 */
[----:B0-----:R-:W-:Y:S01]  /*8fa0*/  @P1 LEA R8, R7, R6, 0x18 ;  /* 0x0000000607081211 */ /* 0x001fe200078ec0ff */
[----:B------:R-:W-:Y:S01]  /*8fb0*/  IMAD.WIDE.U32 R6, R15, -0x45d1745d, RZ ;  /* 0xba2e8ba30f067825 */ /* 0x000fe200078e00ff */
[----:B------:R-:W-:Y:S02]  /*8fc0*/  SEL R6, RZ, 0x1, !P0 ;  /* 0x00000001ff067807 */ /* 0x000fe40004000000 */
[----:B------:R0:W-:Y:S01]  /*8fd0*/  @P1 SYNCS.ARRIVE.TRANS64.A1T0 RZ, [R8+URZ+0xc8], RZ ;  /* 0x0000c8ff08ff19a7 */ /* 0x0001e2000810003f */
[----:B------:R-:W-:Y:S02]  /*8fe0*/  IADD3 R2, P1, R2, UR22, RZ ;  /* 0x0000001602027c10 */ /* 0x000fe4000ff3e0ff */
[----:B------:R-:W-:Y:S01]  /*8ff0*/  LOP3.LUT R11, R11, R6, RZ, 0x3c, !PT ;  /* 0x000000060b0b7212 */ /* 0x000fe200078e3cff */
[----:B------:R-:W-:Y:S01]  /*9000*/  IMAD.MOV.U32 R6, RZ, RZ, -0x1 ;  /* 0xffffffffff067424 */ /* 0x000fe200078e00ff */
[----:B------:R-:W-:Y:S02]  /*9010*/  IADD3.X R3, R3, UR14, RZ, P1, !PT ;  /* 0x0000000e03037c10 */ /* 0x000fe40008ffe4ff */
[----:B------:R-:W-:-:S02]  /*9020*/  ISETP.GE.U32.AND P0, PT, R2, UR8, PT ;  /* 0x0000000802007c0c */ /* 0x000fc4000bf06070 */
[----:B0-----:R-:W-:Y:S02]  /*9030*/  SHF.R.U32.HI R8, RZ, 0x3, R7 ;  /* 0x00000003ff087819 */ /* 0x001fe40000011607 */
[----:B------:R-:W-:Y:S02]  /*9040*/  ISETP.GE.U32.AND.EX P0, PT, R3, UR9, PT, P0 ;  /* 0x0000000903007c0c */ /* 0x000fe4000bf06100 */
[----:B------:R-:W-:Y:S01]  /*9050*/  @P2 LOP3.LUT R11, R11, 0x1, R8, 0x78, !PT ;  /* 0x000000010b0b2812 */ /* 0x000fe200078e7808 */
[----:B------:R-:W-:Y:S01]  /*9060*/  IMAD R15, R8, -0xb, R15 ;  /* 0xfffffff5080f7824 */ /* 0x000fe200078e020f */
[----:B------:R-:W-:-:S09]  /*9070*/  PRMT R7, RZ, 0x7610, R7 ;  /* 0x00007610ff077816 */ /* 0x000fd20000000007 */
[----:B------:R-:W-:Y:S05]  /*9080*/  @P0 BRA `(.L_x_184) ;  /* 0x0000000400480947 */ /* 0x000fea0003800000 */
[----:B------:R-:W0:Y:S01]  /*9090*/  S2R R17, SR_CTAID.X ;  /* 0x0000000000117919 */ /* 0x000e220000002500 */
[----:B------:R-:W-:Y:S01]  /*90a0*/  ULDC.64 UR8, c[0x0][0x628] ;  /* 0x00018a0000087ab9 */ /* 0x000fe20000000a00 */
[----:B------:R-:W1:Y:S01]  /*90b0*/  LDC R18, c[0x0][0x144] ;  /* 0x00005100ff127b82 */ /* 0x000e620000000800 */
[----:B------:R-:W-:Y:S01]  /*90c0*/  ISETP.NE.U32.AND P0, PT, RZ, UR8, PT ;  /* 0x00000008ff007c0c */ /* 0x000fe2000bf05070 */
[----:B------:R-:W2:Y:S01]  /*90d0*/  S2R R12, SR_CTAID.Y ;  /* 0x00000000000c7919 */ /* 0x000ea20000002600 */
[----:B------:R-:W-:Y:S01]  /*90e0*/  ULDC UR10, c[0x0][0x150] ;  /* 0x00005400000a7ab9 */ /* 0x000fe20000000800 */
[----:B------:R-:W-:Y:S01]  /*90f0*/  ULDC UR11, c[0x0][0x630] ;  /* 0x00018c00000b7ab9 */ /* 0x000fe20000000800 */
[----:B------:R-:W-:Y:S01]  /*9100*/  ISETP.NE.AND.EX P0, PT, RZ, UR9, PT, P0 ;  /* 0x00000009ff007c0c */ /* 0x000fe2000bf05300 */
[----:B------:R-:W-:Y:S01]  /*9110*/  IMAD.MOV.U32 R6, RZ, RZ, R2 ;  /* 0x000000ffff067224 */ /* 0x000fe200078e0002 */
[----:B0-----:R-:W-:-:S05]  /*9120*/  I2FP.F32.U32 R7, R17 ;  /* 0x0000001100077245 */ /* 0x001fca0000201000 */
[----:B------:R-:W-:Y:S01]  /*9130*/  FMUL R20, R7, UR10 ;  /* 0x0000000a07147c20 */ /* 0x000fe20008400000 */
[----:B------:R-:W-:-:S05]  /*9140*/  IMAD.MOV.U32 R7, RZ, RZ, R3 ;  /* 0x000000ffff077224 */ /* 0x000fca00078e0003 */
[----:B--2---:R-:W-:Y:S05]  /*9150*/  @!P0 BRA `(.L_x_185) ;  /* 0x0000000000288947 */ /* 0x004fea0003800000 */
[----:B------:R-:W-:Y:S02]  /*9160*/  ULDC UR10, c[0x0][0x634] ;  /* 0x00018d00000a7ab9 */ /* 0x000fe40000000800 */
[----:B------:R-:W-:-:S05]  /*9170*/  IADD3 R7, P0, R2, UR10, RZ ;  /* 0x0000000a02077c10 */ /* 0x000fca000ff1e0ff */
[----:B------:R-:W-:-:S04]  /*9180*/  IMAD.X R19, RZ, RZ, R3, P0 ;  /* 0x000000ffff137224 */ /* 0x000fc800000e0603 */
[----:B------:R-:W-:-:S04]  /*9190*/  IMAD.WIDE.U32 R8, R19, UR8, RZ ;  /* 0x0000000813087c25 */ /* 0x000fc8000f8e00ff */
[----:B------:R-:W-:-:S04]  /*91a0*/  IMAD.WIDE.U32 R8, P0, R7, UR9, R8 ;  /* 0x0000000907087c25 */ /* 0x000fc8000f800008 */
[----:B------:R-:W-:-:S04]  /*91b0*/  IMAD.WIDE.U32 R6, R7, UR8, RZ ;  /* 0x0000000807067c25 */ /* 0x000fc8000f8e00ff */
[----:B------:R-:W-:Y:S01]  /*91c0*/  IMAD.MOV.U32 R6, RZ, RZ, R9 ;  /* 0x000000ffff067224 */ /* 0x000fe200078e0009 */
[----:B------:R-:W-:Y:S01]  /*91d0*/  IADD3 RZ, P1, R7, R8, RZ ;  /* 0x0000000807ff7210 */ /* 0x000fe20007f3e0ff */
[----:B------:R-:W-:-:S04]  /*91e0*/  IMAD.X R7, RZ, RZ, RZ, P0 ;  /* 0x000000ffff077224 */ /* 0x000fc800000e06ff */
[----:B------:R-:W-:-:S08]  /*91f0*/  IMAD.WIDE.U32.X R6, R19, UR9, R6, P1 ;  /* 0x0000000913067c25 */ /* 0x000fd000088e0406 */
.L_x_185:
[--C-:B------:R-:W-:Y:S01]  /*9200*/  SHF.R.U64 R16, R6, UR11, R7.reuse ;  /* 0x0000000b06107c19 */ /* 0x100fe20008001207 */
[----:B------:R-:W0:Y:S01]  /*9210*/  F2I.U32.TRUNC.NTZ R20, R20 ;  /* 0x0000001400147305 */ /* 0x000e22000020f000 */
[----:B------:R-:W-:Y:S01]  /*9220*/  SHF.R.U32.HI R6, RZ, UR11, R7 ;  /* 0x0000000bff067c19 */ /* 0x000fe20008011607 */
[----:B------:R-:W-:Y:S01]  /*9230*/  ULDC.64 UR8, c[0x0][0x620] ;  /* 0x0001880000087ab9 */ /* 0x000fe20000000a00 */
[----:B------:R-:W-:Y:S01]  /*9240*/  IADD3 R9, P0, RZ, -R16, RZ ;  /* 0x80000010ff097210 */ /* 0x000fe20007f1e0ff */
[----:B------:R-:W-:Y:S01]  /*9250*/  ULDC.64 UR10, c[0x0][0x640] ;  /* 0x00019000000a7ab9 */ /* 0x000fe20000000a00 */
[----:B------:R-:W2:Y:S03]  /*9260*/  LDC R21, c[0x0][0x148] ;  /* 0x00005200ff157b82 */ /* 0x000ea60000000800 */
[----:B------:R-:W-:Y:S01]  /*9270*/  IMAD.X R6, RZ, RZ, ~R6, P0 ;  /* 0x000000ffff067224 */ /* 0x000fe200000e0e06 */
[----:B------:R-:W-:-:S03]  /*9280*/  ISETP.NE.U32.AND P0, PT, RZ, UR10, PT ;  /* 0x0000000aff007c0c */ /* 0x000fc6000bf05070 */
[----:B------:R-:W-:Y:S01]  /*9290*/  IMAD R8, R6, UR8, RZ ;  /* 0x0000000806087c24 */ /* 0x000fe2000f8e02ff */
[----:B------:R-:W-:Y:S01]  /*92a0*/  ISETP.NE.AND.EX P0, PT, RZ, UR11, PT, P0 ;  /* 0x0000000bff007c0c */ /* 0x000fe2000bf05300 */
[----:B------:R-:W-:Y:S01]  /*92b0*/  IMAD.WIDE.U32 R6, R9, UR8, R2 ;  /* 0x0000000809067c25 */ /* 0x000fe2000f8e0002 */
[----:B------:R-:W-:-:S03]  /*92c0*/  ULDC UR8, c[0x0][0x618] ;  /* 0x0001860000087ab9 */ /* 0x000fc60000000800 */
[----:B------:R-:W-:Y:S01]  /*92d0*/  IMAD R9, R9, UR9, R8 ;  /* 0x0000000909097c24 */ /* 0x000fe2000f8e0208 */
[----:B------:R-:W-:Y:S01]  /*92e0*/  ULDC UR9, c[0x0][0x154] ;  /* 0x0000550000097ab9 */ /* 0x000fe20000000800 */
[----:B0-----:R-:W-:Y:S02]  /*92f0*/  IMAD.MOV R8, RZ, RZ, -R20 ;  /* 0x000000ffff087224 */ /* 0x001fe400078e0a14 */
[----:B------:R-:W-:Y:S02]  /*9300*/  IMAD.IADD R7, R7, 0x1, R9 ;  /* 0x0000000107077824 */ /* 0x000fe400078e0209 */
[----:B-1----:R-:W-:Y:S01]  /*9310*/  IMAD R17, R18, R8, R17 ;  /* 0x0000000812117224 */ /* 0x002fe200078e0211 */
[----:B------:R-:W-:Y:S02]  /*9320*/  I2FP.F32.U32 R8, R12 ;  /* 0x0000000c00087245 */ /* 0x000fe40000201000 */
[--C-:B------:R-:W-:Y:S02]  /*9330*/  SHF.R.U64 R18, R6, UR8, R7.reuse ;  /* 0x0000000806127c19 */ /* 0x100fe40008001207 */
[----:B------:R-:W-:Y:S01]  /*9340*/  SHF.R.U32.HI R7, RZ, UR8, R7 ;  /* 0x00000008ff077c19 */ /* 0x000fe20008011607 */
[----:B------:R-:W-:Y:S01]  /*9350*/  FMUL R8, R8, UR9 ;  /* 0x0000000908087c20 */ /* 0x000fe20008400000 */
[----:B------:R-:W-:-:S02]  /*9360*/  ULDC UR8, c[0x0][0x608] ;  /* 0x0001820000087ab9 */ /* 0x000fc40000000800 */
[--C-:B------:R-:W-:Y:S01]  /*9370*/  SHF.R.U64 R20, R18, UR8, R7.reuse ;  /* 0x0000000812147c19 */ /* 0x100fe20008001207 */
[----:B------:R0:W1:Y:S01]  /*9380*/  F2I.U32.TRUNC.NTZ R22, R8 ;  /* 0x0000000800167305 */ /* 0x000062000020f000 */
[----:B------:R-:W-:Y:S01]  /*9390*/  SHF.R.U32.HI R7, RZ, UR8, R7 ;  /* 0x00000008ff077c19 */ /* 0x000fe20008011607 */
[----:B------:R-:W-:-:S03]  /*93a0*/  ULDC UR8, c[0x0][0x658] ;  /* 0x0001960000087ab9 */ /* 0x000fc60000000800 */
[--C-:B------:R-:W-:Y:S02]  /*93b0*/  SHF.R.U64 R19, R20, UR8, R7.reuse ;  /* 0x0000000814137c19 */ /* 0x100fe40008001207 */
[----:B------:R-:W-:-:S03]  /*93c0*/  SHF.R.U32.HI R23, RZ, UR8, R7 ;  /* 0x00000008ff177c19 */ /* 0x000fc60008011607 */
[----:B------:R-:W-:Y:S02]  /*93d0*/  IMAD.MOV.U32 R6, RZ, RZ, R19 ;  /* 0x000000ffff067224 */ /* 0x000fe400078e0013 */
[----:B------:R-:W-:Y:S01]  /*93e0*/  IMAD.MOV.U32 R7, RZ, RZ, R23 ;  /* 0x000000ffff077224 */ /* 0x000fe200078e0017 */
[----:B0-----:R-:W-:Y:S06]  /*93f0*/  @!P0 BRA `(.L_x_186) ;  /* 0x0000000000288947 */ /* 0x001fec0003800000 */
        /* <DEDUP_REMOVED lines=10> */
.L_x_186:
[----:B------:R-:W-:Y:S01]  /*94a0*/  ULDC UR8, c[0x0][0x648] ;  /* 0x0001920000087ab9 */ /* 0x000fe20000000800 */
[----:B-1----:R-:W-:Y:S01]  /*94b0*/  IMAD.MOV R22, RZ, RZ, -R22 ;  /* 0x000000ffff167224 */ /* 0x002fe200078e0a16 */
[----:B------:R-:W-:Y:S01]  /*94c0*/  SHF.R.U64 R7, R6, UR8, R7 ;  /* 0x0000000806077c19 */ /* 0x000fe20008001207 */
[----:B------:R-:W-:Y:S01]  /*94d0*/  ULDC UR8, c[0x0][0x638] ;  /* 0x00018e0000087ab9 */ /* 0x000fe20000000800 */
[----:B------:R-:W-:Y:S01]  /*94e0*/  LOP3.LUT R6, R20, UR13, RZ, 0xc0, !PT ;  /* 0x0000000d14067c12 */ /* 0x000fe2000f8ec0ff */
[----:B--2---:R-:W-:Y:S01]  /*94f0*/  @P3 IMAD R17, R21, R22, R12 ;  /* 0x0000001615113224 */ /* 0x004fe200078e020c */
[----:B------:R-:W-:Y:S01]  /*9500*/  LOP3.LUT R18, R18, UR4, RZ, 0xc0, !PT ;  /* 0x0000000412127c12 */ /* 0x000fe2000f8ec0ff */
[----:B------:R-:W-:Y:S01]  /*9510*/  IMAD.MOV R8, RZ, RZ, -R7 ;  /* 0x000000ffff087224 */ /* 0x000fe200078e0a07 */
[----:B------:R-:W-:Y:S01]  /*9520*/  ULDC UR9, c[0x0][0x610] ;  /* 0x0001840000097ab9 */ /* 0x000fe20000000800 */
[----:B------:R-:W-:Y:S02]  /*9530*/  IMAD R6, R7, UR5, R6 ;  /* 0x0000000507067c24 */ /* 0x000fe4000f8e0206 */
[----:B------:R-:W-:Y:S01]  /*9540*/  IMAD R19, R8, UR8, R19 ;  /* 0x0000000808137c24 */ /* 0x000fe2000f8e0213 */
[----:B------:R-:W-:Y:S01]  /*9550*/  ULDC UR8, c[0x0][0x600] ;  /* 0x0001800000087ab9 */ /* 0x000fe20000000800 */
[----:B------:R-:W-:-:S02]  /*9560*/  IMAD R6, R6, UR9, R17 ;  /* 0x0000000906067c24 */ /* 0x000fc4000f8e0211 */
[----:B------:R-:W-:Y:S02]  /*9570*/  IMAD R19, R19, UR8, R18 ;  /* 0x0000000813137c24 */ /* 0x000fe4000f8e0212 */
[----:B------:R-:W-:-:S03]  /*9580*/  IMAD.MOV.U32 R7, RZ, RZ, 0x1 ;  /* 0x00000001ff077424 */ /* 0x000fc600078e00ff */
[----:B------:R-:W-:Y:S02]  /*9590*/  SEL R17, R19, R6, !P3 ;  /* 0x0000000613117207 */ /* 0x000fe40005800000 */
[----:B------:R-:W-:-:S07]  /*95a0*/  SEL R6, R6, R19, !P3 ;  /* 0x0000001306067207 */ /* 0x000fce0005800000 */
.L_x_184:
[----:B------:R-:W-:Y:S05]  /*95b0*/  BSYNC B1 ;  /* 0x0000000000017941 */ /* 0x000fea0003800000 */
.L_x_183:
[----:B------:R-:W-:-:S13]  /*95c0*/  LOP3.LUT P0, RZ, R7, 0xff, RZ, 0xc0, !PT ;  /* 0x000000ff07ff7812 */ /* 0x000fda000780c0ff */
[----:B------:R-:W-:Y:S05]  /*95d0*/  @P0 BRA `(.L_x_187) ;  /* 0xfffffff400400947 */ /* 0x000fea000383ffff */
[----:B------:R-:W-:Y:S05]  /*95e0*/  BSYNC B0 ;  /* 0x0000000000007941 */ /* 0x000fea0003800000 */
.L_x_176:
[----:B------:R-:W-:-:S03]  /*95f0*/  UMOV UR8, 0xffffffff ;  /* 0xffffffff00087882 */ /* 0x000fc60000000000 */
[----:B------:R-:W-:Y:S05]  /*9600*/  BRA.DIV UR8, `(.L_x_188) ;  /* 0x0000000a08187947 */ /* 0x000fea000b800000 */
[----:B------:R-:W-:-:S13]  /*9610*/  ELECT P0, URZ, PT ;  /* 0x00000000003f782f */ /* 0x000fda0003800000 */
.L_x_209:
[----:B------:R-:W-:Y:S04]  /*9620*/  BSSY B0, `(.L_x_189) ;  /* 0x000006a000007945 */ /* 0x000fe80003800000 */
[----:B------:R-:W-:Y:S05]  /*9630*/  @!P0 BRA `(.L_x_190) ;  /* 0x0000000400a08947 */ /* 0x000fea0003800000 */
[----:B------:R-:W-:-:S04]  /*9640*/  LOP3.LUT R4, R4, 0x2, RZ, 0xfc, !PT ;  /* 0x0000000204047812 */ /* 0x000fc800078efcff */
[----:B------:R-:W-:-:S13]  /*9650*/  ISETP.NE.AND P0, PT, R4, 0x3, PT ;  /* 0x000000030400780c */ /* 0x000fda0003f05270 */
[----:B------:R-:W-:Y:S05]  /*9660*/  @!P0 BRA `(.L_x_191) ;  /* 0x0000000000048947 */ /* 0x000fea0003800000 */
[----:B------:R-:W-:Y:S01]  /*9670*/  BPT.TRAP 0x1 ;  /* 0x000000040000795c */ /* 0x000fe20000300000 */
.L_x_191:
[----:B------:R-:W0:Y:S01]  /*9680*/  S2R R3, SR_CgaCtaId ;  /* 0x0000000000037919 */ /* 0x000e220000008800 */
[----:B------:R-:W-:-:S04]  /*9690*/  MOV R0, 0x400 ;  /* 0x0000040000007802 */ /* 0x000fc80000000f00 */
[----:B0-----:R-:W-:Y:S02]  /*96a0*/  LEA R0, R3, R0, 0x18 ;  /* 0x0000000003007211 */ /* 0x001fe400078ec0ff */
[----:B------:R-:W-:-:S03]  /*96b0*/  SHF.L.U32 R3, R11, 0x1f, RZ ;  /* 0x0000001f0b037819 */ /* 0x000fc600000006ff */
[----:B------:R-:W-:-:S04]  /*96c0*/  VIADD R0, R0, 0x58 ;  /* 0x0000005800007836 */ /* 0x000fc80000000000 */
[C---:B------:R-:W-:Y:S02]  /*96d0*/  IMAD R6, R15.reuse, 0x8, R0 ;  /* 0x000000080f067824 */ /* 0x040fe400078e0200 */
[----:B------:R-:W-:Y:S02]  /*96e0*/  VIADD R15, R15, 0x1 ;  /* 0x000000010f0f7836 */ /* 0x000fe40000000000 */
[----:B------:R-:W0:Y:S03]  /*96f0*/  SYNCS.PHASECHK.TRANS64.TRYWAIT P0, [R6+URZ], R3 ;  /* 0x00000003060075a7 */ /* 0x000e26000800017f */
[----:B------:R-:W-:-:S04]  /*9700*/  ISETP.NE.AND P1, PT, R15, 0xb, PT ;  /* 0x0000000b0f00780c */ /* 0x000fc80003f25270 */
[----:B------:R-:W-:Y:S02]  /*9710*/  SEL R2, RZ, 0x1, P1 ;  /* 0x00000001ff027807 */ /* 0x000fe40000800000 */
[----:B------:R-:W-:Y:S02]  /*9720*/  SEL R15, R15, RZ, P1 ;  /* 0x000000ff0f0f7207 */ /* 0x000fe40000800000 */
[----:B------:R-:W-:-:S03]  /*9730*/  LOP3.LUT R8, R11, R2, RZ, 0x3c, !PT ;  /* 0x000000020b087212 */ /* 0x000fc600078e3cff */
[----:B------:R-:W-:Y:S01]  /*9740*/  IMAD R7, R15, 0x8, R0 ;  /* 0x000000080f077824 */ /* 0x000fe200078e0200 */
[----:B------:R-:W-:Y:S01]  /*9750*/  SHF.L.U32 R4, R8, 0x1f, RZ ;  /* 0x0000001f08047819 */ /* 0x000fe200000006ff */
[----:B0-----:R-:W-:Y:S06]  /*9760*/  @!P0 BRA `(.L_x_192) ;  /* 0x0000000400e08947 */ /* 0x001fec0003800000 */
.L_x_210:
[----:B------:R-:W1:Y:S01]  /*9770*/  SYNCS.PHASECHK.TRANS64.TRYWAIT P0, [R7+URZ], R4 ;  /* 0x00000004070075a7 */ /* 0x000e62000800017f */
[----:B------:R-:W-:-:S05]  /*9780*/  VIADD R2, R15, 0x1 ;  /* 0x000000010f027836 */ /* 0x000fca0000000000 */
[----:B------:R-:W-:-:S04]  /*9790*/  ISETP.NE.AND P1, PT, R2, 0xb, PT ;  /* 0x0000000b0200780c */ /* 0x000fc80003f25270 */
[----:B0-----:R-:W-:Y:S02]  /*97a0*/  SEL R3, RZ, 0x1, P1 ;  /* 0x00000001ff037807 */ /* 0x001fe40000800000 */
[----:B------:R-:W-:Y:S02]  /*97b0*/  SEL R9, R2, RZ, P1 ;  /* 0x000000ff02097207 */ /* 0x000fe40000800000 */
[----:B------:R-:W-:-:S03]  /*97c0*/  LOP3.LUT R8, R8, R3, RZ, 0x3c, !PT ;  /* 0x0000000308087212 */ /* 0x000fc600078e3cff */
[----:B------:R-:W-:Y:S01]  /*97d0*/  IMAD R6, R9, 0x8, R0 ;  /* 0x0000000809067824 */ /* 0x000fe200078e0200 */
[----:B------:R-:W-:Y:S01]  /*97e0*/  SHF.L.U32 R5, R8, 0x1f, RZ ;  /* 0x0000001f08057819 */ /* 0x000fe200000006ff */
[----:B-1----:R-:W-:Y:S06]  /*97f0*/  @!P0 BRA `(.L_x_193) ;  /* 0x0000000400d08947 */ /* 0x002fec0003800000 */
.L_x_211:
[----:B------:R-:W1:Y:S01]  /*9800*/  SYNCS.PHASECHK.TRANS64.TRYWAIT P0, [R6+URZ], R5 ;  /* 0x00000005060075a7 */ /* 0x000e62000800017f */
[----:B------:R-:W-:-:S05]  /*9810*/  VIADD R2, R9, 0x1 ;  /* 0x0000000109027836 */ /* 0x000fca0000000000 */
[----:B------:R-:W-:-:S04]  /*9820*/  ISETP.NE.AND P1, PT, R2, 0xb, PT ;  /* 0x0000000b0200780c */ /* 0x000fc80003f25270 */
[----:B------:R-:W-:Y:S02]  /*9830*/  SEL R3, RZ, 0x1, P1 ;  /* 0x00000001ff037807 */ /* 0x000fe40000800000 */
[----:B0-----:R-:W-:Y:S02]  /*9840*/  SEL R7, R2, RZ, P1 ;  /* 0x000000ff02077207 */ /* 0x001fe40000800000 */
[----:B------:R-:W-:-:S03]  /*9850*/  LOP3.LUT R8, R8, R3, RZ, 0x3c, !PT ;  /* 0x0000000308087212 */ /* 0x000fc600078e3cff */
[----:B------:R-:W-:Y:S01]  /*9860*/  IMAD R9, R7, 0x8, R0 ;  /* 0x0000000807097824 */ /* 0x000fe200078e0200 */
[----:B------:R-:W-:Y:S01]  /*9870*/  SHF.L.U32 R4, R8, 0x1f, RZ ;  /* 0x0000001f08047819 */ /* 0x000fe200000006ff */
[----:B-1----:R-:W-:Y:S06]  /*9880*/  @!P0 BRA `(.L_x_194) ;  /* 0x0000000400c08947 */ /* 0x002fec0003800000 */
.L_x_212:
[----:B------:R-:W1:Y:S01]  /*9890*/  SYNCS.PHASECHK.TRANS64.TRYWAIT P0, [R9+URZ], R4 ;  /* 0x00000004090075a7 */ /* 0x000e62000800017f */
[----:B------:R-:W-:-:S05]  /*98a0*/  VIADD R2, R7, 0x1 ;  /* 0x0000000107027836 */ /* 0x000fca0000000000 */
[----:B------:R-:W-:-:S04]  /*98b0*/  ISETP.NE.AND P1, PT, R2, 0xb, PT ;  /* 0x0000000b0200780c */ /* 0x000fc80003f25270 */
[----:B------:R-:W-:Y:S02]  /*98c0*/  SEL R3, RZ, 0x1, P1 ;  /* 0x00000001ff037807 */ /* 0x000fe40000800000 */
[----:B------:R-:W-:Y:S02]  /*98d0*/  SEL R7, R2, RZ, P1 ;  /* 0x000000ff02077207 */ /* 0x000fe40000800000 */
[----:B------:R-:W-:-:S03]  /*98e0*/  LOP3.LUT R8, R8, R3, RZ, 0x3c, !PT ;  /* 0x0000000308087212 */ /* 0x000fc600078e3cff */
[----:B0-----:R-:W-:Y:S01]  /*98f0*/  IMAD R6, R7, 0x8, R0 ;  /* 0x0000000807067824 */ /* 0x001fe200078e0200 */
[----:B------:R-:W-:Y:S01]  /*9900*/  SHF.L.U32 R5, R8, 0x1f, RZ ;  /* 0x0000001f08057819 */ /* 0x000fe200000006ff */
[----:B-1----:R-:W-:Y:S06]  /*9910*/  @!P0 BRA `(.L_x_195) ;  /* 0x0000000400b08947 */ /* 0x002fec0003800000 */
.L_x_213:
        /* <DEDUP_REMOVED lines=9> */
.L_x_214:
        /* <DEDUP_REMOVED lines=9> */
.L_x_215:
        /* <DEDUP_REMOVED lines=9> */
.L_x_216:
[----:B------:R-:W1:Y:S01]  /*9ad0*/  SYNCS.PHASECHK.TRANS64.TRYWAIT P0, [R9+URZ], R4 ;  /* 0x00000004090075a7 */ /* 0x000e62000800017f */
[----:B------:R-:W-:-:S05]  /*9ae0*/  VIADD R2, R7, 0x1 ;  /* 0x0000000107027836 */ /* 0x000fca0000000000 */
[----:B------:R-:W-:-:S04]  /*9af0*/  ISETP.NE.AND P1, PT, R2, 0xb, PT ;  /* 0x0000000b0200780c */ /* 0x000fc80003f25270 */
[----:B------:R-:W-:Y:S02]  /*9b00*/  SEL R3, RZ, 0x1, P1 ;  /* 0x00000001ff037807 */ /* 0x000fe40000800000 */
[----:B------:R-:W-:Y:S02]  /*9b10*/  SEL R7, R2, RZ, P1 ;  /* 0x000000ff02077207 */ /* 0x000fe40000800000 */
[----:B------:R-:W-:-:S03]  /*9b20*/  LOP3.LUT R8, R8, R3, RZ, 0x3c, !PT ;  /* 0x0000000308087212 */ /* 0x000fc600078e3cff */
[----:B------:R-:W-:Y:S01]  /*9b30*/  IMAD R10, R7, 0x8, R0 ;  /* 0x00000008070a7824 */ /* 0x000fe200078e0200 */
[----:B0-----:R-:W-:Y:S01]  /*9b40*/  SHF.L.U32 R5, R8, 0x1f, RZ ;  /* 0x0000001f08057819 */ /* 0x001fe200000006ff */
[----:B-1----:R-:W-:Y:S06]  /*9b50*/  @!P0 BRA `(.L_x_199) ;  /* 0x0000000400708947 */ /* 0x002fec0003800000 */
.L_x_217:
[----:B------:R-:W1:Y:S01]  /*9b60*/  SYNCS.PHASECHK.TRANS64.TRYWAIT P0, [R10+URZ], R5 ;  /* 0x000000050a0075a7 */ /* 0x000e62000800017f */
[----:B------:R-:W-:-:S05]  /*9b70*/  VIADD R2, R7, 0x1 ;  /* 0x0000000107027836 */ /* 0x000fca0000000000 */
[----:B------:R-:W-:-:S04]  /*9b80*/  ISETP.NE.AND P1, PT, R2, 0xb, PT ;  /* 0x0000000b0200780c */ /* 0x000fc80003f25270 */
[----:B------:R-:W-:Y:S02]  /*9b90*/  SEL R3, RZ, 0x1, P1 ;  /* 0x00000001ff037807 */ /* 0x000fe40000800000 */
[----:B------:R-:W-:Y:S02]  /*9ba0*/  SEL R7, R2, RZ, P1 ;  /* 0x000000ff02077207 */ /* 0x000fe40000800000 */
[----:B0-----:R-:W-:-:S03]  /*9bb0*/  LOP3.LUT R9, R8, R3, RZ, 0x3c, !PT ;  /* 0x0000000308097212 */ /* 0x001fc600078e3cff */
[----:B------:R-:W-:Y:S01]  /*9bc0*/  IMAD R11, R7, 0x8, R0 ;  /* 0x00000008070b7824 */ /* 0x000fe200078e0200 */
[----:B------:R-:W-:Y:S01]  /*9bd0*/  SHF.L.U32 R6, R9, 0x1f, RZ ;  /* 0x0000001f09067819 */ /* 0x000fe200000006ff */
[----:B-1----:R-:W-:Y:S06]  /*9be0*/  @!P0 BRA `(.L_x_200) ;  /* 0x0000000400608947 */ /* 0x002fec0003800000 */
.L_x_218:
[----:B------:R-:W1:Y:S01]  /*9bf0*/  SYNCS.PHASECHK.TRANS64.TRYWAIT P0, [R11+URZ], R6 ;  /* 0x000000060b0075a7 */ /* 0x000e62000800017f */
[----:B------:R-:W-:-:S05]  /*9c00*/  VIADD R2, R7, 0x1 ;  /* 0x0000000107027836 */ /* 0x000fca0000000000 */
[----:B------:R-:W-:-:S04]  /*9c10*/  ISETP.NE.AND P1, PT, R2, 0xb, PT ;  /* 0x0000000b0200780c */ /* 0x000fc80003f25270 */
[----:B------:R-:W-:Y:S02]  /*9c20*/  SEL R4, RZ, 0x1, P1 ;  /* 0x00000001ff047807 */ /* 0x000fe40000800000 */
[----:B------:R-:W-:Y:S02]  /*9c30*/  SEL R3, R2, RZ, P1 ;  /* 0x000000ff02037207 */ /* 0x000fe40000800000 */
[----:B------:R-:W-:Y:S01]  /*9c40*/  LOP3.LUT R4, R9, R4, RZ, 0x3c, !PT ;  /* 0x0000000409047212 */ /* 0x000fe200078e3cff */
[----:B-1----:R-:W-:Y:S06]  /*9c50*/  @!P0 BRA `(.L_x_201) ;  /* 0x0000000400588947 */ /* 0x002fec0003800000 */
.L_x_219:
[----:B------:R-:W-:Y:S01]  /*9c60*/  IMAD R3, R3, 0x8, R0 ;  /* 0x0000000803037824 */ /* 0x000fe200078e0200 */
[----:B------:R-:W-:-:S07]  /*9c70*/  SHF.L.U32 R0, R4, 0x1f, RZ ;  /* 0x0000001f04007819 */ /* 0x000fce00000006ff */
.L_x_202:
[----:B--2---:R2:W3:Y:S02]  /*9c80*/  SYNCS.PHASECHK.TRANS64.TRYWAIT P0, [R3+URZ], R0 ;  /* 0x00000000030075a7 */ /* 0x0044e4000800017f */
[----:B---3--:R-:W-:Y:S05]  /*9c90*/  @!P0 NANOSLEEP.SYNCS 0x989680 ;  /* 0x009896800000895d */ /* 0x008fea0003900000 */
[----:B------:R-:W3:Y:S02]  /*9ca0*/  @!P0 SYNCS.PHASECHK.TRANS64 P0, [R3+URZ], R0 ;  /* 0x00000000030085a7 */ /* 0x000ee4000800007f */
[----:B---3--:R-:W-:Y:S05]  /*9cb0*/  @!P0 BRA `(.L_x_202) ;  /* 0xfffffffc00f08947 */ /* 0x008fea000383ffff */
.L_x_190:
[----:B------:R-:W-:Y:S05]  /*9cc0*/  BSYNC B0 ;  /* 0x0000000000007941 */ /* 0x000fea0003800000 */
.L_x_189:
[----:B------:R-:W-:Y:S05]  /*9cd0*/  EXIT ;  /* 0x000000000000794d */ /* 0x000fea0003800000 */
.L_x_22:
[----:B-1----:R-:W-:-:S04]  /*9ce0*/  IMAD.U32 R13, RZ, RZ, UR6 ;  /* 0x00000006ff0d7e24 */ /* 0x002fc8000f8e00ff */
[----:B------:R1:W4:Y:S03]  /*9cf0*/  SYNCS.PHASECHK.TRANS64.TRYWAIT P0, [R13+URZ], R12 ;  /* 0x0000000c0d0075a7 */ /* 0x000326000800017f */
[----:B----4-:R-:W-:Y:S05]  /*9d00*/  @!P0 NANOSLEEP.SYNCS 0x989680 ;  /* 0x009896800000895d */ /* 0x010fea0003900000 */
[----:B------:R-:W4:Y:S02]  /*9d10*/  @!P0 SYNCS.PHASECHK.TRANS64 P0, [R13+URZ], R12 ;  /* 0x0000000c0d0085a7 */ /* 0x000f24000800007f */
[----:B----4-:R-:W-:Y:S05]  /*9d20*/  @!P0 BRA `(.L_x_22) ;  /* 0xfffffffc00ec8947 */ /* 0x010fea000383ffff */
[----:B------:R-:W-:Y:S05]  /*9d30*/  BRA `(.L_x_21) ;  /* 0xffffff7800fc7947 */ /* 0x000fea000383ffff */
.L_x_28:
[----:B-1----:R-:W-:-:S04]  /*9d40*/  IMAD.U32 R15, RZ, RZ, UR12 ;  /* 0x0000000cff0f7e24 */ /* 0x002fc8000f8e00ff */
[----:B------:R1:W4:Y:S03]  /*9d50*/  SYNCS.PHASECHK.TRANS64.TRYWAIT P0, [R15+URZ], R14 ;  /* 0x0000000e0f0075a7 */ /* 0x000326000800017f */
[----:B----4-:R-:W-:Y:S05]  /*9d60*/  @!P0 NANOSLEEP.SYNCS 0x989680 ;  /* 0x009896800000895d */ /* 0x010fea0003900000 */
[----:B------:R-:W4:Y:S02]  /*9d70*/  @!P0 SYNCS.PHASECHK.TRANS64 P0, [R15+URZ], R14 ;  /* 0x0000000e0f0085a7 */ /* 0x000f24000800007f */
[----:B----4-:R-:W-:Y:S05]  /*9d80*/  @!P0 BRA `(.L_x_28) ;  /* 0xfffffffc00ec8947 */ /* 0x010fea000383ffff */
[----:B------:R-:W-:Y:S05]  /*9d90*/  BRA `(.L_x_27) ;  /* 0xffffff8400687947 */ /* 0x000fea000383ffff */
.L_x_177:
[----:B------:R-:W-:Y:S01]  /*9da0*/  BSSY B1, `(.L_x_203) ;  /* 0x0000006000017945 */ /* 0x000fe20003800000 */
[----:B------:R-:W-:-:S07]  /*9db0*/  IMAD.MOV.U32 R7, RZ, RZ, -0x1 ;  /* 0xffffffffff077424 */ /* 0x000fce00078e00ff */
[----:B------:R-:W-:Y:S05]  /*9dc0*/  WARPSYNC.COLLECTIVE R7, `(.L_x_204) ;  /* 0x00000000070c7348 */ /* 0x000fea0003c00000 */
[----:B------:R-:W-:Y:S02]  /*9dd0*/  ELECT P0, UR62, PT ;  /* 0x00000000003e782f */ /* 0x000fe40003800000 */
[----:B------:R-:W-:Y:S01]  /*9de0*/  MOV R7, UR62 ;  /* 0x0000003e00077c02 */ /* 0x000fe20008000f00 */
[----:B------:R-:W-:Y:S10]  /*9df0*/  ENDCOLLECTIVE ;  /* 0x000000000000791b */ /* 0x000ff40003800000 */
.L_x_204:
[----:B------:R-:W-:Y:S05]  /*9e00*/  BSYNC B1 ;  /* 0x0000000000017941 */ /* 0x000fea0003800000 */
.L_x_203:
[----:B------:R-:W-:Y:S05]  /*9e10*/  BRA `(.L_x_205) ;  /* 0xffffffec003c7947 */ /* 0x000fea000383ffff */
.L_x_180:
[----:B-1----:R1:W2:Y:S02]  /*9e20*/  SYNCS.PHASECHK.TRANS64.TRYWAIT P0, [R20+URZ+0x58], R9 ;  /* 0x00005809140075a7 */ /* 0x0022a4000800017f */
[----:B--2---:R-:W-:Y:S05]  /*9e30*/  @!P0 NANOSLEEP.SYNCS 0x989680 ;  /* 0x009896800000895d */ /* 0x004fea0003900000 */
[----:B------:R-:W2:Y:S02]  /*9e40*/  @!P0 SYNCS.PHASECHK.TRANS64 P0, [R20+URZ+0x58], R9 ;  /* 0x00005809140085a7 */ /* 0x000ea4000800007f */
[----:B--2---:R-:W-:Y:S05]  /*9e50*/  @!P0 BRA `(.L_x_180) ;  /* 0xfffffffc00f08947 */ /* 0x004fea000383ffff */
[----:B------:R-:W-:Y:S05]  /*9e60*/  BRA `(.L_x_206) ;  /* 0xffffffec00787947 */ /* 0x000fea000383ffff */
.L_x_188:
[----:B------:R-:W-:Y:S01]  /*9e70*/  BSSY B0, `(.L_x_207) ;  /* 0x0000006000007945 */ /* 0x000fe20003800000 */
[----:B------:R-:W-:-:S07]  /*9e80*/  IMAD.MOV.U32 R7, RZ, RZ, -0x1 ;  /* 0xffffffffff077424 */ /* 0x000fce00078e00ff */
[----:B------:R-:W-:Y:S05]  /*9e90*/  WARPSYNC.COLLECTIVE R7, `(.L_x_208) ;  /* 0x00000000070c7348 */ /* 0x000fea0003c00000 */
[----:B------:R-:W-:Y:S02]  /*9ea0*/  ELECT P0, UR62, PT ;  /* 0x00000000003e782f */ /* 0x000fe40003800000 */
[----:B------:R-:W-:Y:S01]  /*9eb0*/  MOV R7, UR62 ;  /* 0x0000003e00077c02 */ /* 0x000fe20008000f00 */
[----:B------:R-:W-:Y:S10]  /*9ec0*/  ENDCOLLECTIVE ;  /* 0x000000000000791b */ /* 0x000ff40003800000 */
.L_x_208:
[----:B------:R-:W-:Y:S05]  /*9ed0*/  BSYNC B0 ;  /* 0x0000000000007941 */ /* 0x000fea0003800000 */
.L_x_207:
[----:B------:R-:W-:Y:S05]  /*9ee0*/  BRA `(.L_x_209) ;  /* 0xfffffff400cc7947 */ /* 0x000fea000383ffff */
.L_x_192:
[----:B0-----:R0:W1:Y:S02]  /*9ef0*/  SYNCS.PHASECHK.TRANS64.TRYWAIT P0, [R6+URZ], R3 ;  /* 0x00000003060075a7 */ /* 0x001064000800017f */
[----:B-1----:R-:W-:Y:S05]  /*9f00*/  @!P0 NANOSLEEP.SYNCS 0x989680 ;  /* 0x009896800000895d */ /* 0x002fea0003900000 */
[----:B------:R-:W1:Y:S02]  /*9f10*/  @!P0 SYNCS.PHASECHK.TRANS64 P0, [R6+URZ], R3 ;  /* 0x00000003060085a7 */ /* 0x000e64000800007f */
[----:B-1----:R-:W-:Y:S05]  /*9f20*/  @!P0 BRA `(.L_x_192) ;  /* 0xfffffffc00f08947 */ /* 0x002fea000383ffff */
[----:B------:R-:W-:Y:S05]  /*9f30*/  BRA `(.L_x_210) ;  /* 0xfffffff8000c7947 */ /* 0x000fea000383ffff */
.L_x_193:
[----:B0-----:R0:W1:Y:S02]  /*9f40*/  SYNCS.PHASECHK.TRANS64.TRYWAIT P0, [R7+URZ], R4 ;  /* 0x00000004070075a7 */ /* 0x001064000800017f */
[----:B-1----:R-:W-:Y:S05]  /*9f50*/  @!P0 NANOSLEEP.SYNCS 0x989680 ;  /* 0x009896800000895d */ /* 0x002fea0003900000 */
[----:B------:R-:W1:Y:S02]  /*9f60*/  @!P0 SYNCS.PHASECHK.TRANS64 P0, [R7+URZ], R4 ;  /* 0x00000004070085a7 */ /* 0x000e64000800007f */
[----:B-1----:R-:W-:Y:S05]  /*9f70*/  @!P0 BRA `(.L_x_193) ;  /* 0xfffffffc00f08947 */ /* 0x002fea000383ffff */
[----:B------:R-:W-:Y:S05]  /*9f80*/  BRA `(.L_x_211) ;  /* 0xfffffff8001c7947 */ /* 0x000fea000383ffff */
.L_x_194:
[----:B0-----:R0:W1:Y:S02]  /*9f90*/  SYNCS.PHASECHK.TRANS64.TRYWAIT P0, [R6+URZ], R5 ;  /* 0x00000005060075a7 */ /* 0x001064000800017f */
[----:B-1----:R-:W-:Y:S05]  /*9fa0*/  @!P0 NANOSLEEP.SYNCS 0x989680 ;  /* 0x009896800000895d */ /* 0x002fea0003900000 */
[----:B------:R-:W1:Y:S02]  /*9fb0*/  @!P0 SYNCS.PHASECHK.TRANS64 P0, [R6+URZ], R5 ;  /* 0x00000005060085a7 */ /* 0x000e64000800007f */
[----:B-1----:R-:W-:Y:S05]  /*9fc0*/  @!P0 BRA `(.L_x_194) ;  /* 0xfffffffc00f08947 */ /* 0x002fea000383ffff */
[----:B------:R-:W-:Y:S05]  /*9fd0*/  BRA `(.L_x_212) ;  /* 0xfffffff8002c7947 */ /* 0x000fea000383ffff */
.L_x_195:
[----:B0-----:R0:W1:Y:S02]  /*9fe0*/  SYNCS.PHASECHK.TRANS64.TRYWAIT P0, [R9+URZ], R4 ;  /* 0x00000004090075a7 */ /* 0x001064000800017f */
[----:B-1----:R-:W-:Y:S05]  /*9ff0*/  @!P0 NANOSLEEP.SYNCS 0x989680 ;  /* 0x009896800000895d */ /* 0x002fea0003900000 */
[----:B------:R-:W1:Y:S02]  /*a000*/  @!P0 SYNCS.PHASECHK.TRANS64 P0, [R9+URZ], R4 ;  /* 0x00000004090085a7 */ /* 0x000e64000800007f */
[----:B-1----:R-:W-:Y:S05]  /*a010*/  @!P0 BRA `(.L_x_195) ;  /* 0xfffffffc00f08947 */ /* 0x002fea000383ffff */
[----:B------:R-:W-:Y:S05]  /*a020*/  BRA `(.L_x_213) ;  /* 0xfffffff8003c7947 */ /* 0x000fea000383ffff */
.L_x_196:
[----:B0-----:R0:W1:Y:S02]  /*a030*/  SYNCS.PHASECHK.TRANS64.TRYWAIT P0, [R6+URZ], R5 ;  /* 0x00000005060075a7 */ /* 0x001064000800017f */
[----:B-1----:R-:W-:Y:S05]  /*a040*/  @!P0 NANOSLEEP.SYNCS 0x989680 ;  /* 0x009896800000895d */ /* 0x002fea0003900000 */
[----:B------:R-:W1:Y:S02]  /*a050*/  @!P0 SYNCS.PHASECHK.TRANS64 P0, [R6+URZ], R5 ;  /* 0x00000005060085a7 */ /* 0x000e64000800007f */
[----:B-1----:R-:W-:Y:S05]  /*a060*/  @!P0 BRA `(.L_x_196) ;  /* 0xfffffffc00f08947 */ /* 0x002fea000383ffff */
[----:B------:R-:W-:Y:S05]  /*a070*/  BRA `(.L_x_214) ;  /* 0xfffffff8004c7947 */ /* 0x000fea000383ffff */
.L_x_197:
[----:B0-----:R0:W1:Y:S02]  /*a080*/  SYNCS.PHASECHK.TRANS64.TRYWAIT P0, [R9+URZ], R4 ;  /* 0x00000004090075a7 */ /* 0x001064000800017f */
[----:B-1----:R-:W-:Y:S05]  /*a090*/  @!P0 NANOSLEEP.SYNCS 0x989680 ;  /* 0x009896800000895d */ /* 0x002fea0003900000 */
[----:B------:R-:W1:Y:S02]  /*a0a0*/  @!P0 SYNCS.PHASECHK.TRANS64 P0, [R9+URZ], R4 ;  /* 0x00000004090085a7 */ /* 0x000e64000800007f */
[----:B-1----:R-:W-:Y:S05]  /*a0b0*/  @!P0 BRA `(.L_x_197) ;  /* 0xfffffffc00f08947 */ /* 0x002fea000383ffff */
[----:B------:R-:W-:Y:S05]  /*a0c0*/  BRA `(.L_x_215) ;  /* 0xfffffff8005c7947 */ /* 0x000fea000383ffff */
.L_x_198:
[----:B0-----:R0:W1:Y:S02]  /*a0d0*/  SYNCS.PHASECHK.TRANS64.TRYWAIT P0, [R6+URZ], R5 ;  /* 0x00000005060075a7 */ /* 0x001064000800017f */
[----:B-1----:R-:W-:Y:S05]  /*a0e0*/  @!P0 NANOSLEEP.SYNCS 0x989680 ;  /* 0x009896800000895d */ /* 0x002fea0003900000 */
[----:B------:R-:W1:Y:S02]  /*a0f0*/  @!P0 SYNCS.PHASECHK.TRANS64 P0, [R6+URZ], R5 ;  /* 0x00000005060085a7 */ /* 0x000e64000800007f */
[----:B-1----:R-:W-:Y:S05]  /*a100*/  @!P0 BRA `(.L_x_198) ;  /* 0xfffffffc00f08947 */ /* 0x002fea000383ffff */
[----:B------:R-:W-:Y:S05]  /*a110*/  BRA `(.L_x_216) ;  /* 0xfffffff8006c7947 */ /* 0x000fea000383ffff */
.L_x_199:
[----:B0-----:R0:W1:Y:S02]  /*a120*/  SYNCS.PHASECHK.TRANS64.TRYWAIT P0, [R9+URZ], R4 ;  /* 0x00000004090075a7 */ /* 0x001064000800017f */
[----:B-1----:R-:W-:Y:S05]  /*a130*/  @!P0 NANOSLEEP.SYNCS 0x989680 ;  /* 0x009896800000895d */ /* 0x002fea0003900000 */
[----:B------:R-:W1:Y:S02]  /*a140*/  @!P0 SYNCS.PHASECHK.TRANS64 P0, [R9+URZ], R4 ;  /* 0x00000004090085a7 */ /* 0x000e64000800007f */
[----:B-1----:R-:W-:Y:S05]  /*a150*/  @!P0 BRA `(.L_x_199) ;  /* 0xfffffffc00f08947 */ /* 0x002fea000383ffff */
[----:B------:R-:W-:Y:S05]  /*a160*/  BRA `(.L_x_217) ;  /* 0xfffffff8007c7947 */ /* 0x000fea000383ffff */
.L_x_200:
[----:B0-----:R0:W1:Y:S02]  /*a170*/  SYNCS.PHASECHK.TRANS64.TRYWAIT P0, [R10+URZ], R5 ;  /* 0x000000050a0075a7 */ /* 0x001064000800017f */
[----:B-1----:R-:W-:Y:S05]  /*a180*/  @!P0 NANOSLEEP.SYNCS 0x989680 ;  /* 0x009896800000895d */ /* 0x002fea0003900000 */
[----:B------:R-:W1:Y:S02]  /*a190*/  @!P0 SYNCS.PHASECHK.TRANS64 P0, [R10+URZ], R5 ;  /* 0x000000050a0085a7 */ /* 0x000e64000800007f */
[----:B-1----:R-:W-:Y:S05]  /*a1a0*/  @!P0 BRA `(.L_x_200) ;  /* 0xfffffffc00f08947 */ /* 0x002fea000383ffff */
[----:B------:R-:W-:Y:S05]  /*a1b0*/  BRA `(.L_x_218) ;  /* 0xfffffff8008c7947 */ /* 0x000fea000383ffff */
.L_x_201:
[----:B-1----:R1:W2:Y:S02]  /*a1c0*/  SYNCS.PHASECHK.TRANS64.TRYWAIT P0, [R11+URZ], R6 ;  /* 0x000000060b0075a7 */ /* 0x0022a4000800017f */
[----:B--2---:R-:W-:Y:S05]  /*a1d0*/  @!P0 NANOSLEEP.SYNCS 0x989680 ;  /* 0x009896800000895d */ /* 0x004fea0003900000 */
[----:B------:R-:W2:Y:S02]  /*a1e0*/  @!P0 SYNCS.PHASECHK.TRANS64 P0, [R11+URZ], R6 ;  /* 0x000000060b0085a7 */ /* 0x000ea4000800007f */
[----:B--2---:R-:W-:Y:S05]  /*a1f0*/  @!P0 BRA `(.L_x_201) ;  /* 0xfffffffc00f08947 */ /* 0x004fea000383ffff */
[----:B------:R-:W-:Y:S05]  /*a200*/  BRA `(.L_x_219) ;  /* 0xfffffff800947947 */ /* 0x000fea000383ffff */
.L_x_220:
[----:B------:R-:W-:-:S00]  /*a210*/  BRA `(.L_x_220) ;  /* 0xfffffffc00fc7947 */ /* 0x000fc0000383ffff */
[----:B------:R-:W-:-:S00]  /*a220*/  NOP ;  /* 0x0000000000007918 */ /* 0x000fc00000000000 */
        /* <DEDUP_REMOVED lines=13> */
.L_x_221:


//--------------------- .nv.shared._ZN7cutlass13device_kernelINS_4gemm6kernel13GemmUniversalIN4cute5tupleIJiiiiEEENS1_10collective13CollectiveMmaINS1_37MainloopSm90TmaGmmaWarpSpecializedFP8ILi11ENS5_IJNS4_1CILi4EEESB_NSA_ILi1EEEEEENS1_35KernelTmaWarpSpecializedCooperativeEEENS5_IJNSA_ILi256EEENSA_ILi64EEESH_EEENS_12float_e4m3_tENS5_IJlSC_lEEESJ_SK_NS4_8TiledMMAINS4_8MMA_AtomIJNS4_4SM904GMMA30MMA_64x64x32_F32E4M3E4M3_SS_TNILNSO_7ScaleInE1ELSQ_1EEEEEENS4_6LayoutINS5_IJNSA_ILi2EEESC_SC_EEENS5_IJSC_NSA_ILi0EEESW_EEEEENS5_IJNS4_10UnderscoreESZ_SZ_EEEEENS4_23SM90_TMA_LOAD_MULTICASTENS4_14ComposedLayoutINS4_7SwizzleILi2ELi4ELi3EEENS4_18smem_ptr_flag_bitsILi8EEENST_INS5_IJNSA_ILi8EEESH_EEENS5_IJSH_SC_EEEEEEEvNS4_8identityES12_S1C_vS1D_EENS_8epilogue10collective6detail29Sm90TmaWarpSpecializedAdapterINS1G_15DefaultEpilogueISJ_SK_SK_NS1F_6thread17LinearCombinationISJ_Li1EffLNS1K_9ScaleType4KindE0ELNS_15FloatRoundStyleE2ESJ_EENS1_15EpilogueDefaultEEEEEvvEEEEvNT_6ParamsE --------------------------
	.section	.nv.shared._ZN7cutlass13device_kernelINS_4gemm6kernel13GemmUniversalIN4cute5tupleIJiiiiEEENS1_10collective13CollectiveMmaINS1_37MainloopSm90TmaGmmaWarpSpecializedFP8ILi11ENS5_IJNS4_1CILi4EEESB_NSA_ILi1EEEEEENS1_35KernelTmaWarpSpecializedCooperativeEEENS5_IJNSA_ILi256EEENSA_ILi64EEESH_EEENS_12float_e4m3_tENS5_IJlSC_lEEESJ_SK_NS4_8TiledMMAINS4_8MMA_AtomIJNS4_4SM904GMMA30MMA_64x64x32_F32E4M3E4M3_SS_TNILNSO_7ScaleInE1ELSQ_1EEEEEENS4_6LayoutINS5_IJNSA_ILi2EEESC_SC_EEENS5_IJSC_NSA_ILi0EEESW_EEEEENS5_IJNS4_10UnderscoreESZ_SZ_EEEEENS4_23SM90_TMA_LOAD_MULTICASTENS4_14ComposedLayoutINS4_7SwizzleILi2ELi4ELi3EEENS4_18smem_ptr_flag_bitsILi8EEENST_INS5_IJNSA_ILi8EEESH_EEENS5_IJSH_SC_EEEEEEEvNS4_8identityES12_S1C_vS1D_EENS_8epilogue10collective6detail29Sm90TmaWarpSpecializedAdapterINS1G_15DefaultEpilogueISJ_SK_SK_NS1F_6thread17LinearCombinationISJ_Li1EffLNS1K_9ScaleType4KindE0ELNS_15FloatRoundStyleE2ESJ_EENS1_15EpilogueDefaultEEEEEvvEEEEvNT_6ParamsE,"aw",@nobits
	.sectionflags	@""
	.align	16
	.zero		1024


//--------------------- .nv.shared.reserved.0     --------------------------
	.section	.nv.shared.reserved.0,"aw",@nobits
	.weak		__nv_reservedSMEM_offset_0_alias
	.size		__nv_reservedSMEM_offset_0_alias, 0, 0
	.other		__nv_reservedSMEM_offset_0_alias,@"STO_CUDA_RESERVED_SHARED STV_DEFAULT"
__nv_reservedSMEM_offset_0_alias:
	.zero		0


//--------------------- .nv.global                --------------------------
	.section	.nv.global,"aw",@nobits
.nv.global:
	.type		_ZN40_INTERNAL_7622834b_4_k_cu_e89c737f_260014cute1_E,@object
	.size		_ZN40_INTERNAL_7622834b_4_k_cu_e89c737f_260014cute1_E,(_ZN40_INTERNAL_7622834b_4_k_cu_e89c737f_260014cuda3std3__45__cpo6cbeginE - _ZN40_INTERNAL_7622834b_4_k_cu_e89c737f_260014cute1_E)
_ZN40_INTERNAL_7622834b_4_k_cu_e89c737f_260014cute1_E:
	.zero		1
	.type		_ZN40_INTERNAL_7622834b_4_k_cu_e89c737f_260014cuda3std3__45__cpo6cbeginE,@object
	.size		_ZN40_INTERNAL_7622834b_4_k_cu_e89c737f_260014cuda3std3__45__cpo6cbeginE,(_ZN40_INTERNAL_7622834b_4_k_cu_e89c737f_260014cuda3std3__48in_placeE - _ZN40_INTERNAL_7622834b_4_k_cu_e89c737f_260014cuda3std3__45__cpo6cbeginE)
_ZN40_INTERNAL_7622834b_4_k_cu_e89c737f_260014cuda3std3__45__cpo6cbeginE:
	.zero		1
	.type		_ZN40_INTERNAL_7622834b_4_k_cu_e89c737f_260014cuda3std3__48in_placeE,@object
	.size		_ZN40_INTERNAL_7622834b_4_k_cu_e89c737f_260014cuda3std3__48in_placeE,(_ZN40_INTERNAL_7622834b_4_k_cu_e89c737f_260014cuda3std6ranges3__45__cpo9iter_moveE - _ZN40_INTERNAL_7622834b_4_k_cu_e89c737f_260014cuda3std3__48in_placeE)
_ZN40_INTERNAL_7622834b_4_k_cu_e89c737f_260014cuda3std3__48in_placeE:
	.zero		1
	.type		_ZN40_INTERNAL_7622834b_4_k_cu_e89c737f_260014cuda3std6ranges3__45__cpo9iter_moveE,@object
	.size		_ZN40_INTERNAL_7622834b_4_k_cu_e89c737f_260014cuda3std6ranges3__45__cpo9iter_moveE,(_ZN40_INTERNAL_7622834b_4_k_cu_e89c737f_260014cuda3std3__45__cpo5beginE - _ZN40_INTERNAL_7622834b_4_k_cu_e89c737f_260014cuda3std6ranges3__45__cpo9iter_moveE)
_ZN40_INTERNAL_7622834b_4_k_cu_e89c737f_260014cuda3std6ranges3__45__cpo9iter_moveE:
	.zero		1
	.type		_ZN40_INTERNAL_7622834b_4_k_cu_e89c737f_260014cuda3std3__45__cpo5beginE,@object
	.size		_ZN40_INTERNAL_7622834b_4_k_cu_e89c737f_260014cuda3std3__45__cpo5beginE,(_ZN40_INTERNAL_7622834b_4_k_cu_e89c737f_260014cuda3std3__442_GLOBAL__N__7622834b_4_k_cu_e89c737f_260016ignoreE - _ZN40_INTERNAL_7622834b_4_k_cu_e89c737f_260014cuda3std3__45__cpo5beginE)
_ZN40_INTERNAL_7622834b_4_k_cu_e89c737f_260014cuda3std3__45__cpo5beginE:
	.zero		1
	.type		_ZN40_INTERNAL_7622834b_4_k_cu_e89c737f_260014cuda3std3__442_GLOBAL__N__7622834b_4_k_cu_e89c737f_260016ignoreE,@object
	.size		_ZN40_INTERNAL_7622834b_4_k_cu_e89c737f_260014cuda3std3__442_GLOBAL__N__7622834b_4_k_cu_e89c737f_260016ignoreE,(_ZN40_INTERNAL_7622834b_4_k_cu_e89c737f_260014cute7productE - _ZN40_INTERNAL_7622834b_4_k_cu_e89c737f_260014cuda3std3__442_GLOBAL__N__7622834b_4_k_cu_e89c737f_260016ignoreE)
_ZN40_INTERNAL_7622834b_4_k_cu_e89c737f_260014cuda3std3__442_GLOBAL__N__7622834b_4_k_cu_e89c737f_260016ignoreE:
	.zero		1
	.type		_ZN40_INTERNAL_7622834b_4_k_cu_e89c737f_260014cute7productE,@object
	.size		_ZN40_INTERNAL_7622834b_4_k_cu_e89c737f_260014cute7productE,(_ZN40_INTERNAL_7622834b_4_k_cu_e89c737f_260014cuda3std3__45__cpo3endE - _ZN40_INTERNAL_7622834b_4_k_cu_e89c737f_260014cute7productE)
_ZN40_INTERNAL_7622834b_4_k_cu_e89c737f_260014cute7productE:
	.zero		1
	.type		_ZN40_INTERNAL_7622834b_4_k_cu_e89c737f_260014cuda3std3__45__cpo3endE,@object
	.size		_ZN40_INTERNAL_7622834b_4_k_cu_e89c737f_260014cuda3std3__45__cpo3endE,(_ZN40_INTERNAL_7622834b_4_k_cu_e89c737f_260014cuda3std3__419piecewise_constructE - _ZN40_INTERNAL_7622834b_4_k_cu_e89c737f_260014cuda3std3__45__cpo3endE)
_ZN40_INTERNAL_7622834b_4_k_cu_e89c737f_260014cuda3std3__45__cpo3endE:
	.zero		1
	.type		_ZN40_INTERNAL_7622834b_4_k_cu_e89c737f_260014cuda3std3__419piecewise_constructE,@object
	.size		_ZN40_INTERNAL_7622834b_4_k_cu_e89c737f_260014cuda3std3__419piecewise_constructE,(_ZN40_INTERNAL_7622834b_4_k_cu_e89c737f_260014cuda3std3__45__cpo4cendE - _ZN40_INTERNAL_7622834b_4_k_cu_e89c737f_260014cuda3std3__419piecewise_constructE)
_ZN40_INTERNAL_7622834b_4_k_cu_e89c737f_260014cuda3std3__419piecewise_constructE:
	.zero		1
	.type		_ZN40_INTERNAL_7622834b_4_k_cu_e89c737f_260014cuda3std3__45__cpo4cendE,@object
	.size		_ZN40_INTERNAL_7622834b_4_k_cu_e89c737f_260014cuda3std3__45__cpo4cendE,(_ZN40_INTERNAL_7622834b_4_k_cu_e89c737f_260014cuda3std6ranges3__45__cpo4swapE - _ZN40_INTERNAL_7622834b_4_k_cu_e89c737f_260014cuda3std3__45__cpo4cendE)
_ZN40_INTERNAL_7622834b_4_k_cu_e89c737f_260014cuda3std3__45__cpo4cendE:
	.zero		1
	.type		_ZN40_INTERNAL_7622834b_4_k_cu_e89c737f_260014cuda3std6ranges3__45__cpo4swapE,@object
	.size		_ZN40_INTERNAL_7622834b_4_k_cu_e89c737f_260014cuda3std6ranges3__45__cpo4swapE,(.L_7 - _ZN40_INTERNAL_7622834b_4_k_cu_e89c737f_260014cuda3std6ranges3__45__cpo4swapE)
_ZN40_INTERNAL_7622834b_4_k_cu_e89c737f_260014cuda3std6ranges3__45__cpo4swapE:
	.zero		1
.L_7:


//--------------------- .nv.constant0._ZN7cutlass13device_kernelINS_4gemm6kernel13GemmUniversalIN4cute5tupleIJiiiiEEENS1_10collective13CollectiveMmaINS1_37MainloopSm90TmaGmmaWarpSpecializedFP8ILi11ENS5_IJNS4_1CILi4EEESB_NSA_ILi1EEEEEENS1_35KernelTmaWarpSpecializedCooperativeEEENS5_IJNSA_ILi256EEENSA_ILi64EEESH_EEENS_12float_e4m3_tENS5_IJlSC_lEEESJ_SK_NS4_8TiledMMAINS4_8MMA_AtomIJNS4_4SM904GMMA30MMA_64x64x32_F32E4M3E4M3_SS_TNILNSO_7ScaleInE1ELSQ_1EEEEEENS4_6LayoutINS5_IJNSA_ILi2EEESC_SC_EEENS5_IJSC_NSA_ILi0EEESW_EEEEENS5_IJNS4_10UnderscoreESZ_SZ_EEEEENS4_23SM90_TMA_LOAD_MULTICASTENS4_14ComposedLayoutINS4_7SwizzleILi2ELi4ELi3EEENS4_18smem_ptr_flag_bitsILi8EEENST_INS5_IJNSA_ILi8EEESH_EEENS5_IJSH_SC_EEEEEEEvNS4_8identityES12_S1C_vS1D_EENS_8epilogue10collective6detail29Sm90TmaWarpSpecializedAdapterINS1G_15DefaultEpilogueISJ_SK_SK_NS1F_6thread17LinearCombinationISJ_Li1EffLNS1K_9ScaleType4KindE0ELNS_15FloatRoundStyleE2ESJ_EENS1_15EpilogueDefaultEEEEEvvEEEEvNT_6ParamsE --------------------------
	.section	.nv.constant0._ZN7cutlass13device_kernelINS_4gemm6kernel13GemmUniversalIN4cute5tupleIJiiiiEEENS1_10collective13CollectiveMmaINS1_37MainloopSm90TmaGmmaWarpSpecializedFP8ILi11ENS5_IJNS4_1CILi4EEESB_NSA_ILi1EEEEEENS1_35KernelTmaWarpSpecializedCooperativeEEENS5_IJNSA_ILi256EEENSA_ILi64EEESH_EEENS_12float_e4m3_tENS5_IJlSC_lEEESJ_SK_NS4_8TiledMMAINS4_8MMA_AtomIJNS4_4SM904GMMA30MMA_64x64x32_F32E4M3E4M3_SS_TNILNSO_7ScaleInE1ELSQ_1EEEEEENS4_6LayoutINS5_IJNSA_ILi2EEESC_SC_EEENS5_IJSC_NSA_ILi0EEESW_EEEEENS5_IJNS4_10UnderscoreESZ_SZ_EEEEENS4_23SM90_TMA_LOAD_MULTICASTENS4_14ComposedLayoutINS4_7SwizzleILi2ELi4ELi3EEENS4_18smem_ptr_flag_bitsILi8EEENST_INS5_IJNSA_ILi8EEESH_EEENS5_IJSH_SC_EEEEEEEvNS4_8identityES12_S1C_vS1D_EENS_8epilogue10collective6detail29Sm90TmaWarpSpecializedAdapterINS1G_15DefaultEpilogueISJ_SK_SK_NS1F_6thread17LinearCombinationISJ_Li1EffLNS1K_9ScaleType4KindE0ELNS_15FloatRoundStyleE2ESJ_EENS1_15EpilogueDefaultEEEEEvvEEEEvNT_6ParamsE,"a",@progbits
	.sectionflags	@""
	.align	4
.nv.constant0._ZN7cutlass13device_kernelINS_4gemm6kernel13GemmUniversalIN4cute5tupleIJiiiiEEENS1_10collective13CollectiveMmaINS1_37MainloopSm90TmaGmmaWarpSpecializedFP8ILi11ENS5_IJNS4_1CILi4EEESB_NSA_ILi1EEEEEENS1_35KernelTmaWarpSpecializedCooperativeEEENS5_IJNSA_ILi256EEENSA_ILi64EEESH_EEENS_12float_e4m3_tENS5_IJlSC_lEEESJ_SK_NS4_8TiledMMAINS4_8MMA_AtomIJNS4_4SM904GMMA30MMA_64x64x32_F32E4M3E4M3_SS_TNILNSO_7ScaleInE1ELSQ_1EEEEEENS4_6LayoutINS5_IJNSA_ILi2EEESC_SC_EEENS5_IJSC_NSA_ILi0EEESW_EEEEENS5_IJNS4_10UnderscoreESZ_SZ_EEEEENS4_23SM90_TMA_LOAD_MULTICASTENS4_14ComposedLayoutINS4_7SwizzleILi2ELi4ELi3EEENS4_18smem_ptr_flag_bitsILi8EEENST_INS5_IJNSA_ILi8EEESH_EEENS5_IJSH_SC_EEEEEEEvNS4_8identityES12_S1C_vS1D_EENS_8epilogue10collective6detail29Sm90TmaWarpSpecializedAdapterINS1G_15DefaultEpilogueISJ_SK_SK_NS1F_6thread17LinearCombinationISJ_Li1EffLNS1K_9ScaleType4KindE0ELNS_15FloatRoundStyleE2ESJ_EENS1_15EpilogueDefaultEEEEEvvEEEEvNT_6ParamsE:
	.zero		1664


//--------------------- SYMBOLS --------------------------

	.type		.nv.reservedSmem.offset0,@object
	.size		.nv.reservedSmem.offset0,0x4
